	.target	sm_100a

	.elftype	@"ET_EXEC"


//--------------------- .note.nv.tkinfo           --------------------------
	.section	.note.nv.tkinfo,"",@"SHT_NOTE"
	.sectionflags	@"SHF_NOTE_NV_TKINFO"
	.tkinfo
        /*0018*/ 	.word	0x00000002
        /*0030*/ 	.string	""
        /*0030*/ 	.string	"ptxas"
        /*0030*/ 	.string	"Cuda compilation tools, release 13.0, V13.0.88"
        /*0030*/ 	.string	"Build cuda_13.0.r13.0/compiler.36424714_0"
        /*0030*/ 	.string	"-arch sm_100a -m 64 "



//--------------------- .note.nv.cuinfo           --------------------------
	.section	.note.nv.cuinfo,"",@"SHT_NOTE"
	.sectionflags	@"SHF_NOTE_NV_CUINFO"
        /*0018*/ 	.short	0x0002
        /*001a*/ 	.short	0x0064
        /*001c*/ 	.short	0x0082
	.zero		2


//--------------------- .nv.info                  --------------------------
	.section	.nv.info,"",@"SHT_CUDA_INFO"
	.align	4


	//----- nvinfo : EIATTR_REGCOUNT
	.align		4
        /*0000*/ 	.byte	0x04, 0x2f
        /*0002*/ 	.short	(.L_19 - .L_18)
	.align		4
.L_18:
        /*0004*/ 	.word	index@(_ZN7cutlass13device_kernelINS_4gemm6kernel13GemmUniversalIN4cute5tupleIJiiiiEEENS1_10collective13CollectiveMmaINS1_35MainloopSm100TmaUmmaWarpSpecializedILi17ELi2ELi4ENS5_IJNS4_1CILi2EEENSA_ILi4EEENSA_ILi1EEEEEEEENS5_IJNSA_ILi64EEENSA_ILi128EEENSA_ILi32EEEEEENS_10bfloat16_tENS5_IJlSD_lEEESK_SL_NS4_8TiledMMAINS4_8MMA_AtomIJNS4_20SM100_MMA_F16BF16_SSISK_SK_fLi64ELi128ELNS4_4UMMA5MajorE0ELSQ_0ELNSP_7ScaleInE0ELSR_0EEEEEENS4_6LayoutINS5_IJSD_SD_SD_EEENS5_IJNSA_ILi0EEESW_SW_EEEEENS5_IJNS4_10UnderscoreESZ_SZ_EEEEENS4_23SM90_TMA_LOAD_MULTICASTENS4_14ComposedLayoutINS4_7SwizzleILi2ELi4ELi3EEENS4_18smem_ptr_flag_bitsILi16EEENSU_INS5_IJNSA_ILi8EEESI_EEENS5_IJSI_SD_EEEEEEEvNS4_8identityES12_S1C_vS1D_EENS_8epilogue10collective18CollectiveEpilogueINS1F_23Sm100TmaWarpSpecializedILi4ELi2ELi16ELb1ELb0EEEJSJ_NS5_IJNSU_ISG_SD_EENSU_ISI_SD_EEEEESK_SL_SK_SL_NS1F_6fusion15FusionCallbacksIS1J_NS1N_17LinearCombinationISK_fSK_fLNS_15FloatRoundStyleE2EEESJ_S1M_JEEENS4_5SM1004TMEM4LOAD26SM100_TMEM_LOAD_16dp256b4xENS4_13SM90_TMA_LOADES1C_NS4_17SM75_U32x4_LDSM_NENS4_14SM90_TMA_STOREES1C_NS4_17SM90_U32x4_STSM_NENS4_39AutoVectorizingCopyWithAssumedAlignmentILi128EEEEEEvvEEEEvNT_6ParamsE)
        /*0008*/ 	.word	0x00000047


	//----- nvinfo : EIATTR_FRAME_SIZE
	.align		4
.L_19:
        /*000c*/ 	.byte	0x04, 0x11
        /*000e*/ 	.short	(.L_21 - .L_20)
	.align		4
.L_20:
        /*0010*/ 	.word	index@($__internal_2_$__cuda_sm10x_tcgen05_guardrail_trap_unallocated_columns_being_dealloced)
        /*0014*/ 	.word	0x00000000


	//----- nvinfo : EIATTR_FRAME_SIZE
	.align		4
.L_21:
        /*0018*/ 	.byte	0x04, 0x11
        /*001a*/ 	.short	(.L_23 - .L_22)
	.align		4
.L_22:
        /*001c*/ 	.word	index@($__internal_1_$__cuda_sm10x_tcgen05_guardrail_trap_phase_invalid_during_alloc)
        /*0020*/ 	.word	0x00000000


	//----- nvinfo : EIATTR_FRAME_SIZE
	.align		4
.L_23:
        /*0024*/ 	.byte	0x04, 0x11
        /*0026*/ 	.short	(.L_25 - .L_24)
	.align		4
.L_24:
        /*0028*/ 	.word	index@($__internal_0_$__cuda_sm10x_tcgen05_guardrail_trap_col_being_dealloced_not_returned_by_alloc)
        /*002c*/ 	.word	0x00000000


	//----- nvinfo : EIATTR_FRAME_SIZE
	.align		4
.L_25:
        /*0030*/ 	.byte	0x04, 0x11
        /*0032*/ 	.short	(.L_27 - .L_26)
	.align		4
.L_26:
        /*0034*/ 	.word	index@(_ZN7cutlass13device_kernelINS_4gemm6kernel13GemmUniversalIN4cute5tupleIJiiiiEEENS1_10collective13CollectiveMmaINS1_35MainloopSm100TmaUmmaWarpSpecializedILi17ELi2ELi4ENS5_IJNS4_1CILi2EEENSA_ILi4EEENSA_ILi1EEEEEEEENS5_IJNSA_ILi64EEENSA_ILi128EEENSA_ILi32EEEEEENS_10bfloat16_tENS5_IJlSD_lEEESK_SL_NS4_8TiledMMAINS4_8MMA_AtomIJNS4_20SM100_MMA_F16BF16_SSISK_SK_fLi64ELi128ELNS4_4UMMA5MajorE0ELSQ_0ELNSP_7ScaleInE0ELSR_0EEEEEENS4_6LayoutINS5_IJSD_SD_SD_EEENS5_IJNSA_ILi0EEESW_SW_EEEEENS5_IJNS4_10UnderscoreESZ_SZ_EEEEENS4_23SM90_TMA_LOAD_MULTICASTENS4_14ComposedLayoutINS4_7SwizzleILi2ELi4ELi3EEENS4_18smem_ptr_flag_bitsILi16EEENSU_INS5_IJNSA_ILi8EEESI_EEENS5_IJSI_SD_EEEEEEEvNS4_8identityES12_S1C_vS1D_EENS_8epilogue10collective18CollectiveEpilogueINS1F_23Sm100TmaWarpSpecializedILi4ELi2ELi16ELb1ELb0EEEJSJ_NS5_IJNSU_ISG_SD_EENSU_ISI_SD_EEEEESK_SL_SK_SL_NS1F_6fusion15FusionCallbacksIS1J_NS1N_17LinearCombinationISK_fSK_fLNS_15FloatRoundStyleE2EEESJ_S1M_JEEENS4_5SM1004TMEM4LOAD26SM100_TMEM_LOAD_16dp256b4xENS4_13SM90_TMA_LOADES1C_NS4_17SM75_U32x4_LDSM_NENS4_14SM90_TMA_STOREES1C_NS4_17SM90_U32x4_STSM_NENS4_39AutoVectorizingCopyWithAssumedAlignmentILi128EEEEEEvvEEEEvNT_6ParamsE)
        /*0038*/ 	.word	0x00000000


	//----- nvinfo : EIATTR_MIN_STACK_SIZE
	.align		4
.L_27:
        /*003c*/ 	.byte	0x04, 0x12
        /*003e*/ 	.short	(.L_29 - .L_28)
	.align		4
.L_28:
        /*0040*/ 	.word	index@(_ZN7cutlass13device_kernelINS_4gemm6kernel13GemmUniversalIN4cute5tupleIJiiiiEEENS1_10collective13CollectiveMmaINS1_35MainloopSm100TmaUmmaWarpSpecializedILi17ELi2ELi4ENS5_IJNS4_1CILi2EEENSA_ILi4EEENSA_ILi1EEEEEEEENS5_IJNSA_ILi64EEENSA_ILi128EEENSA_ILi32EEEEEENS_10bfloat16_tENS5_IJlSD_lEEESK_SL_NS4_8TiledMMAINS4_8MMA_AtomIJNS4_20SM100_MMA_F16BF16_SSISK_SK_fLi64ELi128ELNS4_4UMMA5MajorE0ELSQ_0ELNSP_7ScaleInE0ELSR_0EEEEEENS4_6LayoutINS5_IJSD_SD_SD_EEENS5_IJNSA_ILi0EEESW_SW_EEEEENS5_IJNS4_10UnderscoreESZ_SZ_EEEEENS4_23SM90_TMA_LOAD_MULTICASTENS4_14ComposedLayoutINS4_7SwizzleILi2ELi4ELi3EEENS4_18smem_ptr_flag_bitsILi16EEENSU_INS5_IJNSA_ILi8EEESI_EEENS5_IJSI_SD_EEEEEEEvNS4_8identityES12_S1C_vS1D_EENS_8epilogue10collective18CollectiveEpilogueINS1F_23Sm100TmaWarpSpecializedILi4ELi2ELi16ELb1ELb0EEEJSJ_NS5_IJNSU_ISG_SD_EENSU_ISI_SD_EEEEESK_SL_SK_SL_NS1F_6fusion15FusionCallbacksIS1J_NS1N_17LinearCombinationISK_fSK_fLNS_15FloatRoundStyleE2EEESJ_S1M_JEEENS4_5SM1004TMEM4LOAD26SM100_TMEM_LOAD_16dp256b4xENS4_13SM90_TMA_LOADES1C_NS4_17SM75_U32x4_LDSM_NENS4_14SM90_TMA_STOREES1C_NS4_17SM90_U32x4_STSM_NENS4_39AutoVectorizingCopyWithAssumedAlignmentILi128EEEEEEvvEEEEvNT_6ParamsE)
        /*0044*/ 	.word	0x00000000
.L_29:


//--------------------- .nv.compat                --------------------------
	.section	.nv.compat,"",@"SHT_CUDA_COMPAT_INFO"
	.align	4
        /*0000*/ 	.byte	0x02, 0x09, 0x01, 0x00, 0x02, 0x02, 0x02, 0x00, 0x02, 0x05, 0x05, 0x00, 0x03, 0x07, 0x01, 0x01
        /*0010*/ 	.byte	0x02, 0x03, 0x01, 0x00, 0x02, 0x06, 0x01, 0x00, 0x04, 0x0b, 0x08, 0x00, 0x09, 0x00, 0x00, 0x00
        /*0020*/ 	.byte	0x00, 0x00, 0x00, 0x00


//--------------------- .nv.info._ZN7cutlass13device_kernelINS_4gemm6kernel13GemmUniversalIN4cute5tupleIJiiiiEEENS1_10collective13CollectiveMmaINS1_35MainloopSm100TmaUmmaWarpSpecializedILi17ELi2ELi4ENS5_IJNS4_1CILi2EEENSA_ILi4EEENSA_ILi1EEEEEEEENS5_IJNSA_ILi64EEENSA_ILi128EEENSA_ILi32EEEEEENS_10bfloat16_tENS5_IJlSD_lEEESK_SL_NS4_8TiledMMAINS4_8MMA_AtomIJNS4_20SM100_MMA_F16BF16_SSISK_SK_fLi64ELi128ELNS4_4UMMA5MajorE0ELSQ_0ELNSP_7ScaleInE0ELSR_0EEEEEENS4_6LayoutINS5_IJSD_SD_SD_EEENS5_IJNSA_ILi0EEESW_SW_EEEEENS5_IJNS4_10UnderscoreESZ_SZ_EEEEENS4_23SM90_TMA_LOAD_MULTICASTENS4_14ComposedLayoutINS4_7SwizzleILi2ELi4ELi3EEENS4_18smem_ptr_flag_bitsILi16EEENSU_INS5_IJNSA_ILi8EEESI_EEENS5_IJSI_SD_EEEEEEEvNS4_8identityES12_S1C_vS1D_EENS_8epilogue10collective18CollectiveEpilogueINS1F_23Sm100TmaWarpSpecializedILi4ELi2ELi16ELb1ELb0EEEJSJ_NS5_IJNSU_ISG_SD_EENSU_ISI_SD_EEEEESK_SL_SK_SL_NS1F_6fusion15FusionCallbacksIS1J_NS1N_17LinearCombinationISK_fSK_fLNS_15FloatRoundStyleE2EEESJ_S1M_JEEENS4_5SM1004TMEM4LOAD26SM100_TMEM_LOAD_16dp256b4xENS4_13SM90_TMA_LOADES1C_NS4_17SM75_U32x4_LDSM_NENS4_14SM90_TMA_STOREES1C_NS4_17SM90_U32x4_STSM_NENS4_39AutoVectorizingCopyWithAssumedAlignmentILi128EEEEEEvvEEEEvNT_6ParamsE --------------------------
	.section	.nv.info._ZN7cutlass13device_kernelINS_4gemm6kernel13GemmUniversalIN4cute5tupleIJiiiiEEENS1_10collective13CollectiveMmaINS1_35MainloopSm100TmaUmmaWarpSpecializedILi17ELi2ELi4ENS5_IJNS4_1CILi2EEENSA_ILi4EEENSA_ILi1EEEEEEEENS5_IJNSA_ILi64EEENSA_ILi128EEENSA_ILi32EEEEEENS_10bfloat16_tENS5_IJlSD_lEEESK_SL_NS4_8TiledMMAINS4_8MMA_AtomIJNS4_20SM100_MMA_F16BF16_SSISK_SK_fLi64ELi128ELNS4_4UMMA5MajorE0ELSQ_0ELNSP_7ScaleInE0ELSR_0EEEEEENS4_6LayoutINS5_IJSD_SD_SD_EEENS5_IJNSA_ILi0EEESW_SW_EEEEENS5_IJNS4_10UnderscoreESZ_SZ_EEEEENS4_23SM90_TMA_LOAD_MULTICASTENS4_14ComposedLayoutINS4_7SwizzleILi2ELi4ELi3EEENS4_18smem_ptr_flag_bitsILi16EEENSU_INS5_IJNSA_ILi8EEESI_EEENS5_IJSI_SD_EEEEEEEvNS4_8identityES12_S1C_vS1D_EENS_8epilogue10collective18CollectiveEpilogueINS1F_23Sm100TmaWarpSpecializedILi4ELi2ELi16ELb1ELb0EEEJSJ_NS5_IJNSU_ISG_SD_EENSU_ISI_SD_EEEEESK_SL_SK_SL_NS1F_6fusion15FusionCallbacksIS1J_NS1N_17LinearCombinationISK_fSK_fLNS_15FloatRoundStyleE2EEESJ_S1M_JEEENS4_5SM1004TMEM4LOAD26SM100_TMEM_LOAD_16dp256b4xENS4_13SM90_TMA_LOADES1C_NS4_17SM75_U32x4_LDSM_NENS4_14SM90_TMA_STOREES1C_NS4_17SM90_U32x4_STSM_NENS4_39AutoVectorizingCopyWithAssumedAlignmentILi128EEEEEEvvEEEEvNT_6ParamsE,"",@"SHT_CUDA_INFO"
	.sectionflags	@""
	.align	4


	//----- nvinfo : EIATTR_CUDA_API_VERSION
	.align		4
        /*0000*/ 	.byte	0x04, 0x37
        /*0002*/ 	.short	(.L_31 - .L_30)
.L_30:
        /*0004*/ 	.word	0x00000082


	//----- nvinfo : EIATTR_KPARAM_INFO
	.align		4
.L_31:
        /*0008*/ 	.byte	0x04, 0x17
        /*000a*/ 	.short	(.L_33 - .L_32)
.L_32:
        /*000c*/ 	.word	0x00000000
        /*0010*/ 	.short	0x0000
        /*0012*/ 	.short	0x0000
        /*0014*/ 	.byte	0x00, 0xf0, 0x01, 0x20


	//----- nvinfo : EIATTR_AT_ENTRY_FRAGMENTS
	.align		4
.L_33:
        /*0018*/ 	.byte	0x04, 0x4f
        /*001a*/ 	.short	(.L_35 - .L_34)


	//   ....[0]....
.L_34:
        /*001c*/ 	.word	0x00000006


	//----- nvinfo : EIATTR_RESERVED_SMEM_USED
	.align		4
.L_35:
        /*0020*/ 	.byte	0x01, 0x41
	.zero		2


	//----- nvinfo : EIATTR_SPARSE_MMA_MASK
	.align		4
        /*0024*/ 	.byte	0x03, 0x50
        /*0026*/ 	.short	0x0000


	//----- nvinfo : EIATTR_TCGEN05_1CTA_USED
	.align		4
        /*0028*/ 	.byte	0x01, 0x51
	.zero		2


	//----- nvinfo : EIATTR_MAXREG_COUNT
	.align		4
        /*002c*/ 	.byte	0x03, 0x1b
        /*002e*/ 	.short	0x00ff


	//----- nvinfo : EIATTR_NUM_BARRIERS
	.align		4
        /*0030*/ 	.byte	0x02, 0x4c
        /*0032*/ 	.byte	0x07
	.zero		1


	//----- nvinfo : EIATTR_EXTERNS
	.align		4
        /*0034*/ 	.byte	0x04, 0x0f
        /*0036*/ 	.short	(.L_37 - .L_36)


	//   ....[0]....
	.align		4
.L_36:
        /*0038*/ 	.word	index@(__assertfail)


	//----- nvinfo : EIATTR_MERCURY_ISA_VERSION
	.align		4
.L_37:
        /*003c*/ 	.byte	0x03, 0x5f
        /*003e*/ 	.short	0x0101


	//----- nvinfo : EIATTR_INT_WARP_WIDE_INSTR_OFFSETS
	.align		4
        /*0040*/ 	.byte	0x04, 0x31
        /*0042*/ 	.short	(.L_39 - .L_38)


	//   ....[0]....
.L_38:
        /*0044*/ 	.word	0x000047d0


	//   ....[1]....
        /*0048*/ 	.word	0x00004800


	//   ....[2]....
        /*004c*/ 	.word	0x00004820


	//   ....[3]....
        /*0050*/ 	.word	0x000053a0


	//   ....[4]....
        /*0054*/ 	.word	0x00005410


	//   ....[5]....
        /*0058*/ 	.word	0x000054e0


	//   ....[6]....
        /*005c*/ 	.word	0x00005560


	//   ....[7]....
        /*0060*/ 	.word	0x00005650


	//   ....[8]....
        /*0064*/ 	.word	0x000056d0


	//   ....[9]....
        /*0068*/ 	.word	0x000057b0


	//   ....[10]....
        /*006c*/ 	.word	0x00005860


	//----- nvinfo : EIATTR_COOP_GROUP_MASK_REGIDS
	.align		4
.L_39:
        /*0070*/ 	.byte	0x04, 0x29
        /*0072*/ 	.short	(.L_41 - .L_40)


	//   ....[0]....
.L_40:
        /*0074*/ 	.word	0xffffffff


	//   ....[1]....
        /*0078*/ 	.word	0xffffffff


	//   ....[2]....
        /*007c*/ 	.word	0xffffffff


	//   ....[3]....
        /*0080*/ 	.word	0xffffffff


	//   ....[4]....
        /*0084*/ 	.word	0xffffffff


	//   ....[5]....
        /*0088*/ 	.word	0xffffffff


	//   ....[6]....
        /*008c*/ 	.word	0xffffffff


	//   ....[7]....
        /*0090*/ 	.word	0xffffffff


	//   ....[8]....
        /*0094*/ 	.word	0xffffffff


	//   ....[9]....
        /*0098*/ 	.word	0xffffffff


	//   ....[10]....
        /*009c*/ 	.word	0xffffffff


	//   ....[11]....
        /*00a0*/ 	.word	0xffffffff


	//   ....[12]....
        /*00a4*/ 	.word	0xffffffff


	//   ....[13]....
        /*00a8*/ 	.word	0xffffffff


	//----- nvinfo : EIATTR_COOP_GROUP_INSTR_OFFSETS
	.align		4
.L_41:
        /*00ac*/ 	.byte	0x04, 0x28
        /*00ae*/ 	.short	(.L_43 - .L_42)


	//   ....[0]....
.L_42:
        /*00b0*/ 	.word	0x00000080


	//   ....[1]....
        /*00b4*/ 	.word	0x000004e0


	//   ....[2]....
        /*00b8*/ 	.word	0x00000860


	//   ....[3]....
        /*00bc*/ 	.word	0x00000a00


	//   ....[4]....
        /*00c0*/ 	.word	0x00000b00


	//   ....[5]....
        /*00c4*/ 	.word	0x00000c70


	//   ....[6]....
        /*00c8*/ 	.word	0x00000e10


	//   ....[7]....
        /*00cc*/ 	.word	0x00000fc0


	//   ....[8]....
        /*00d0*/ 	.word	0x00002460


	//   ....[9]....
        /*00d4*/ 	.word	0x00003aa0


	//   ....[10]....
        /*00d8*/ 	.word	0x00003cb0


	//   ....[11]....
        /*00dc*/ 	.word	0x00003ce0


	//   ....[12]....
        /*00e0*/ 	.word	0x000046b0


	//   ....[13]....
        /*00e4*/ 	.word	0x000048e0


	//----- nvinfo : EIATTR_VRC_CTA_INIT_COUNT
	.align		4
.L_43:
        /*00e8*/ 	.byte	0x02, 0x4a
        /*00ea*/ 	.byte	0x80
	.zero		1


	//----- nvinfo : EIATTR_SYSCALL_OFFSETS
	.align		4
        /*00ec*/ 	.byte	0x04, 0x46
        /*00ee*/ 	.short	(.L_45 - .L_44)


	//   ....[0]....
.L_44:
        /*00f0*/ 	.word	0x00006510


	//   ....[1]....
        /*00f4*/ 	.word	0x00006600


	//   ....[2]....
        /*00f8*/ 	.word	0x00006d50


	//   ....[3]....
        /*00fc*/ 	.word	0x00007600


	//   ....[4]....
        /*0100*/ 	.word	0x00007e80


	//   ....[5]....
        /*0104*/ 	.word	0x000086f0


	//----- nvinfo : EIATTR_MBARRIER_INSTR_OFFSETS
	.align		4
.L_45:
        /*0108*/ 	.byte	0x04, 0x39
        /*010a*/ 	.short	(.L_47 - .L_46)


	//   ....[0]....
.L_46:
        /*010c*/ 	.word	0x00000620
        /*0110*/ 	.word	0x000000ff
        /*0114*/ 	.word	0x00000000
        /*0118*/ 	.short	0x0100
        /*011a*/ 	.byte	0x04
	.zero		1


	//   ....[1]....
        /*011c*/ 	.word	0x00000630
        /*0120*/ 	.word	0x000000ff
        /*0124*/ 	.word	0x00000088
        /*0128*/ 	.short	0x0100
        /*012a*/ 	.byte	0x04
	.zero		1


	//   ....[2]....
        /*012c*/ 	.word	0x00000640
        /*0130*/ 	.word	0x000000ff
        /*0134*/ 	.word	0x00000008
        /*0138*/ 	.short	0x0100
        /*013a*/ 	.byte	0x04
	.zero		1


	//   ....[3]....
        /*013c*/ 	.word	0x00000650
        /*0140*/ 	.word	0x000000ff
        /*0144*/ 	.word	0x00000090
        /*0148*/ 	.short	0x0100
        /*014a*/ 	.byte	0x04
	.zero		1


	//   ....[4]....
        /*014c*/ 	.word	0x00000660
        /*0150*/ 	.word	0x000000ff
        /*0154*/ 	.word	0x00000010
        /*0158*/ 	.short	0x0100
        /*015a*/ 	.byte	0x04
	.zero		1


	//   ....[5]....
        /*015c*/ 	.word	0x00000670
        /*0160*/ 	.word	0x000000ff
        /*0164*/ 	.word	0x00000098
        /*0168*/ 	.short	0x0100
        /*016a*/ 	.byte	0x04
	.zero		1


	//   ....[6]....
        /*016c*/ 	.word	0x00000680
        /*0170*/ 	.word	0x000000ff
        /*0174*/ 	.word	0x00000018
        /*0178*/ 	.short	0x0100
        /*017a*/ 	.byte	0x04
	.zero		1


	//   ....[7]....
        /*017c*/ 	.word	0x00000690
        /*0180*/ 	.word	0x000000ff
        /*0184*/ 	.word	0x000000a0
        /*0188*/ 	.short	0x0100
        /*018a*/ 	.byte	0x04
	.zero		1


	//   ....[8]....
        /*018c*/ 	.word	0x000006a0
        /*0190*/ 	.word	0x000000ff
        /*0194*/ 	.word	0x00000020
        /*0198*/ 	.short	0x0100
        /*019a*/ 	.byte	0x04
	.zero		1


	//   ....[9]....
        /*019c*/ 	.word	0x000006b0
        /*01a0*/ 	.word	0x000000ff
        /*01a4*/ 	.word	0x000000a8
        /*01a8*/ 	.short	0x0100
        /*01aa*/ 	.byte	0x04
	.zero		1


	//   ....[10]....
        /*01ac*/ 	.word	0x000006c0
        /*01b0*/ 	.word	0x000000ff
        /*01b4*/ 	.word	0x00000028
        /*01b8*/ 	.short	0x0100
        /*01ba*/ 	.byte	0x04
	.zero		1


	//   ....[11]....
        /*01bc*/ 	.word	0x000006d0
        /*01c0*/ 	.word	0x000000ff
        /*01c4*/ 	.word	0x000000b0
        /*01c8*/ 	.short	0x0100
        /*01ca*/ 	.byte	0x04
	.zero		1


	//   ....[12]....
        /*01cc*/ 	.word	0x000006e0
        /*01d0*/ 	.word	0x000000ff
        /*01d4*/ 	.word	0x00000030
        /*01d8*/ 	.short	0x0100
        /*01da*/ 	.byte	0x04
	.zero		1


	//   ....[13]....
        /*01dc*/ 	.word	0x000006f0
        /*01e0*/ 	.word	0x000000ff
        /*01e4*/ 	.word	0x000000b8
        /*01e8*/ 	.short	0x0100
        /*01ea*/ 	.byte	0x04
	.zero		1


	//   ....[14]....
        /*01ec*/ 	.word	0x00000700
        /*01f0*/ 	.word	0x000000ff
        /*01f4*/ 	.word	0x00000038
        /*01f8*/ 	.short	0x0100
        /*01fa*/ 	.byte	0x04
	.zero		1


	//   ....[15]....
        /*01fc*/ 	.word	0x00000710
        /*0200*/ 	.word	0x000000ff
        /*0204*/ 	.word	0x000000c0
        /*0208*/ 	.short	0x0100
        /*020a*/ 	.byte	0x04
	.zero		1


	//   ....[16]....
        /*020c*/ 	.word	0x00000720
        /*0210*/ 	.word	0x000000ff
        /*0214*/ 	.word	0x00000040
        /*0218*/ 	.short	0x0100
        /*021a*/ 	.byte	0x04
	.zero		1


	//   ....[17]....
        /*021c*/ 	.word	0x00000730
        /*0220*/ 	.word	0x000000ff
        /*0224*/ 	.word	0x000000c8
        /*0228*/ 	.short	0x0100
        /*022a*/ 	.byte	0x04
	.zero		1


	//   ....[18]....
        /*022c*/ 	.word	0x00000740
        /*0230*/ 	.word	0x000000ff
        /*0234*/ 	.word	0x00000048
        /*0238*/ 	.short	0x0100
        /*023a*/ 	.byte	0x04
	.zero		1


	//   ....[19]....
        /*023c*/ 	.word	0x00000750
        /*0240*/ 	.word	0x000000ff
        /*0244*/ 	.word	0x000000d0
        /*0248*/ 	.short	0x0100
        /*024a*/ 	.byte	0x04
	.zero		1


	//   ....[20]....
        /*024c*/ 	.word	0x00000760
        /*0250*/ 	.word	0x000000ff
        /*0254*/ 	.word	0x00000050
        /*0258*/ 	.short	0x0100
        /*025a*/ 	.byte	0x04
	.zero		1


	//   ....[21]....
        /*025c*/ 	.word	0x00000770
        /*0260*/ 	.word	0x000000ff
        /*0264*/ 	.word	0x000000d8
        /*0268*/ 	.short	0x0100
        /*026a*/ 	.byte	0x04
	.zero		1


	//   ....[22]....
        /*026c*/ 	.word	0x00000780
        /*0270*/ 	.word	0x000000ff
        /*0274*/ 	.word	0x00000058
        /*0278*/ 	.short	0x0100
        /*027a*/ 	.byte	0x04
	.zero		1


	//   ....[23]....
        /*027c*/ 	.word	0x00000790
        /*0280*/ 	.word	0x000000ff
        /*0284*/ 	.word	0x000000e0
        /*0288*/ 	.short	0x0100
        /*028a*/ 	.byte	0x04
	.zero		1


	//   ....[24]....
        /*028c*/ 	.word	0x000007a0
        /*0290*/ 	.word	0x000000ff
        /*0294*/ 	.word	0x00000060
        /*0298*/ 	.short	0x0100
        /*029a*/ 	.byte	0x04
	.zero		1


	//   ....[25]....
        /*029c*/ 	.word	0x000007b0
        /*02a0*/ 	.word	0x000000ff
        /*02a4*/ 	.word	0x000000e8
        /*02a8*/ 	.short	0x0100
        /*02aa*/ 	.byte	0x04
	.zero		1


	//   ....[26]....
        /*02ac*/ 	.word	0x000007c0
        /*02b0*/ 	.word	0x000000ff
        /*02b4*/ 	.word	0x00000068
        /*02b8*/ 	.short	0x0100
        /*02ba*/ 	.byte	0x04
	.zero		1


	//   ....[27]....
        /*02bc*/ 	.word	0x000007d0
        /*02c0*/ 	.word	0x000000ff
        /*02c4*/ 	.word	0x000000f0
        /*02c8*/ 	.short	0x0100
        /*02ca*/ 	.byte	0x04
	.zero		1


	//   ....[28]....
        /*02cc*/ 	.word	0x000007e0
        /*02d0*/ 	.word	0x000000ff
        /*02d4*/ 	.word	0x00000070
        /*02d8*/ 	.short	0x0100
        /*02da*/ 	.byte	0x04
	.zero		1


	//   ....[29]....
        /*02dc*/ 	.word	0x000007f0
        /*02e0*/ 	.word	0x000000ff
        /*02e4*/ 	.word	0x000000f8
        /*02e8*/ 	.short	0x0100
        /*02ea*/ 	.byte	0x04
	.zero		1


	//   ....[30]....
        /*02ec*/ 	.word	0x00000800
        /*02f0*/ 	.word	0x000000ff
        /*02f4*/ 	.word	0x00000078
        /*02f8*/ 	.short	0x0100
        /*02fa*/ 	.byte	0x04
	.zero		1


	//   ....[31]....
        /*02fc*/ 	.word	0x00000810
        /*0300*/ 	.word	0x000000ff
        /*0304*/ 	.word	0x00000100
        /*0308*/ 	.short	0x0100
        /*030a*/ 	.byte	0x04
	.zero		1


	//   ....[32]....
        /*030c*/ 	.word	0x00000820
        /*0310*/ 	.word	0x000000ff
        /*0314*/ 	.word	0x00000080
        /*0318*/ 	.short	0x0100
        /*031a*/ 	.byte	0x04
	.zero		1


	//   ....[33]....
        /*031c*/ 	.word	0x00000830
        /*0320*/ 	.word	0x000000ff
        /*0324*/ 	.word	0x00000108
        /*0328*/ 	.short	0x0100
        /*032a*/ 	.byte	0x04
	.zero		1


	//   ....[34]....
        /*032c*/ 	.word	0x00000970
        /*0330*/ 	.word	0x000000ff
        /*0334*/ 	.word	0x00000110
        /*0338*/ 	.short	0x0100
        /*033a*/ 	.byte	0x04
	.zero		1


	//   ....[35]....
        /*033c*/ 	.word	0x00000980
        /*0340*/ 	.word	0x000000ff
        /*0344*/ 	.word	0x00000130
        /*0348*/ 	.short	0x0100
        /*034a*/ 	.byte	0x04
	.zero		1


	//   ....[36]....
        /*034c*/ 	.word	0x00000990
        /*0350*/ 	.word	0x000000ff
        /*0354*/ 	.word	0x00000118
        /*0358*/ 	.short	0x0100
        /*035a*/ 	.byte	0x04
	.zero		1


	//   ....[37]....
        /*035c*/ 	.word	0x000009a0
        /*0360*/ 	.word	0x000000ff
        /*0364*/ 	.word	0x00000138
        /*0368*/ 	.short	0x0100
        /*036a*/ 	.byte	0x04
	.zero		1


	//   ....[38]....
        /*036c*/ 	.word	0x000009b0
        /*0370*/ 	.word	0x000000ff
        /*0374*/ 	.word	0x00000120
        /*0378*/ 	.short	0x0100
        /*037a*/ 	.byte	0x04
	.zero		1


	//   ....[39]....
        /*037c*/ 	.word	0x000009c0
        /*0380*/ 	.word	0x000000ff
        /*0384*/ 	.word	0x00000140
        /*0388*/ 	.short	0x0100
        /*038a*/ 	.byte	0x04
	.zero		1


	//   ....[40]....
        /*038c*/ 	.word	0x000009d0
        /*0390*/ 	.word	0x000000ff
        /*0394*/ 	.word	0x00000128
        /*0398*/ 	.short	0x0100
        /*039a*/ 	.byte	0x04
	.zero		1


	//   ....[41]....
        /*039c*/ 	.word	0x000009e0
        /*03a0*/ 	.word	0x000000ff
        /*03a4*/ 	.word	0x00000148
        /*03a8*/ 	.short	0x0100
        /*03aa*/ 	.byte	0x04
	.zero		1


	//   ....[42]....
        /*03ac*/ 	.word	0x00000ad0
        /*03b0*/ 	.word	0x000000ff
        /*03b4*/ 	.word	0x00000150
        /*03b8*/ 	.short	0x0100
        /*03ba*/ 	.byte	0x06
	.zero		1


	//   ....[43]....
        /*03bc*/ 	.word	0x00000ae0
        /*03c0*/ 	.word	0x000000ff
        /*03c4*/ 	.word	0x00000158
        /*03c8*/ 	.short	0x0100
        /*03ca*/ 	.byte	0x06
	.zero		1


	//   ....[44]....
        /*03cc*/ 	.word	0x00000c20
        /*03d0*/ 	.word	0x000000ff
        /*03d4*/ 	.word	0x00000160
        /*03d8*/ 	.short	0x0100
        /*03da*/ 	.byte	0x06
	.zero		1


	//   ....[45]....
        /*03dc*/ 	.word	0x00000c30
        /*03e0*/ 	.word	0x000000ff
        /*03e4*/ 	.word	0x00000170
        /*03e8*/ 	.short	0x0100
        /*03ea*/ 	.byte	0x06
	.zero		1


	//   ....[46]....
        /*03ec*/ 	.word	0x00000c40
        /*03f0*/ 	.word	0x000000ff
        /*03f4*/ 	.word	0x00000168
        /*03f8*/ 	.short	0x0100
        /*03fa*/ 	.byte	0x06
	.zero		1


	//   ....[47]....
        /*03fc*/ 	.word	0x00000c50
        /*0400*/ 	.word	0x000000ff
        /*0404*/ 	.word	0x00000178
        /*0408*/ 	.short	0x0100
        /*040a*/ 	.byte	0x06
	.zero		1


	//   ....[48]....
        /*040c*/ 	.word	0x00000d80
        /*0410*/ 	.word	0x000000ff
        /*0414*/ 	.word	0x00000180
        /*0418*/ 	.short	0x0100
        /*041a*/ 	.byte	0x04
	.zero		1


	//   ....[49]....
        /*041c*/ 	.word	0x00000d90
        /*0420*/ 	.word	0x000000ff
        /*0424*/ 	.word	0x000001a0
        /*0428*/ 	.short	0x0100
        /*042a*/ 	.byte	0x04
	.zero		1


	//   ....[50]....
        /*042c*/ 	.word	0x00000da0
        /*0430*/ 	.word	0x000000ff
        /*0434*/ 	.word	0x00000188
        /*0438*/ 	.short	0x0100
        /*043a*/ 	.byte	0x04
	.zero		1


	//   ....[51]....
        /*043c*/ 	.word	0x00000db0
        /*0440*/ 	.word	0x000000ff
        /*0444*/ 	.word	0x000001a8
        /*0448*/ 	.short	0x0100
        /*044a*/ 	.byte	0x04
	.zero		1


	//   ....[52]....
        /*044c*/ 	.word	0x00000dc0
        /*0450*/ 	.word	0x000000ff
        /*0454*/ 	.word	0x00000190
        /*0458*/ 	.short	0x0100
        /*045a*/ 	.byte	0x04
	.zero		1


	//   ....[53]....
        /*045c*/ 	.word	0x00000dd0
        /*0460*/ 	.word	0x000000ff
        /*0464*/ 	.word	0x000001b0
        /*0468*/ 	.short	0x0100
        /*046a*/ 	.byte	0x04
	.zero		1


	//   ....[54]....
        /*046c*/ 	.word	0x00000de0
        /*0470*/ 	.word	0x000000ff
        /*0474*/ 	.word	0x00000198
        /*0478*/ 	.short	0x0100
        /*047a*/ 	.byte	0x04
	.zero		1


	//   ....[55]....
        /*047c*/ 	.word	0x00000df0
        /*0480*/ 	.word	0x000000ff
        /*0484*/ 	.word	0x000001b8
        /*0488*/ 	.short	0x0100
        /*048a*/ 	.byte	0x04
	.zero		1


	//   ....[56]....
        /*048c*/ 	.word	0x00000ee0
        /*0490*/ 	.word	0x000000ff
        /*0494*/ 	.word	0x000001c0
        /*0498*/ 	.short	0x0100
        /*049a*/ 	.byte	0x04
	.zero		1


	//   ....[57]....
        /*049c*/ 	.word	0x00000ef0
        /*04a0*/ 	.word	0x000000ff
        /*04a4*/ 	.word	0x000001d0
        /*04a8*/ 	.short	0x0100
        /*04aa*/ 	.byte	0x04
	.zero		1


	//   ....[58]....
        /*04ac*/ 	.word	0x00000f00
        /*04b0*/ 	.word	0x000000ff
        /*04b4*/ 	.word	0x000001c8
        /*04b8*/ 	.short	0x0100
        /*04ba*/ 	.byte	0x04
	.zero		1


	//   ....[59]....
        /*04bc*/ 	.word	0x00000f10
        /*04c0*/ 	.word	0x000000ff
        /*04c4*/ 	.word	0x000001d8
        /*04c8*/ 	.short	0x0100
        /*04ca*/ 	.byte	0x04
	.zero		1


	//   ....[60]....
        /*04cc*/ 	.word	0x00001cd0
        /*04d0*/ 	.word	0x00000000
        /*04d4*/ 	.word	0x000001d0
        /*04d8*/ 	.short	0x010a
        /*04da*/ 	.byte	0xff
	.zero		1


	//   ....[61]....
        /*04dc*/ 	.word	0x00001d00
        /*04e0*/ 	.word	0x00000000
        /*04e4*/ 	.word	0x000001c0
        /*04e8*/ 	.short	0x0101
        /*04ea*/ 	.byte	0xff
	.zero		1


	//   ....[62]....
        /*04ec*/ 	.word	0x00001db0
        /*04f0*/ 	.word	0x000000ff
        /*04f4*/ 	.word	0x00000088
        /*04f8*/ 	.short	0x010a
        /*04fa*/ 	.byte	0x04
	.zero		1


	//   ....[63]....
        /*04fc*/ 	.word	0x00001e40
        /*0500*/ 	.word	0x000000ff
        /*0504*/ 	.word	0x00000088
        /*0508*/ 	.short	0x010a
        /*050a*/ 	.byte	0x21
	.zero		1


	//   ....[64]....
        /*050c*/ 	.word	0x00001fd0
        /*0510*/ 	.word	0x000000ff
        /*0514*/ 	.word	0x00000088
        /*0518*/ 	.short	0x010a
        /*051a*/ 	.byte	0x05
	.zero		1


	//   ....[65]....
        /*051c*/ 	.word	0x00002120
        /*0520*/ 	.word	0x000000ff
        /*0524*/ 	.word	0x00000158
        /*0528*/ 	.short	0x0101
        /*052a*/ 	.byte	0x15
	.zero		1


	//   ....[66]....
        /*052c*/ 	.word	0x00002140
        /*0530*/ 	.word	0x000000ff
        /*0534*/ 	.word	0x00000088
        /*0538*/ 	.short	0x010a
        /*053a*/ 	.byte	0x04
	.zero		1


	//   ....[67]....
        /*053c*/ 	.word	0x000021c0
        /*0540*/ 	.word	0x000000ff
        /*0544*/ 	.word	0x00000088
        /*0548*/ 	.short	0x010a
        /*054a*/ 	.byte	0x11
	.zero		1


	//   ....[68]....
        /*054c*/ 	.word	0x00002350
        /*0550*/ 	.word	0x000000ff
        /*0554*/ 	.word	0x00000088
        /*0558*/ 	.short	0x010a
        /*055a*/ 	.byte	0x05
	.zero		1


	//   ....[69]....
        /*055c*/ 	.word	0x00002490
        /*0560*/ 	.word	0x00000003
        /*0564*/ 	.word	0x00000160
        /*0568*/ 	.short	0x010a
        /*056a*/ 	.byte	0xff
	.zero		1


	//   ....[70]....
        /*056c*/ 	.word	0x000025e0
        /*0570*/ 	.word	0x00000000
        /*0574*/ 	.word	0x00000000
        /*0578*/ 	.short	0x0101
        /*057a*/ 	.byte	0xff
	.zero		1


	//   ....[71]....
        /*057c*/ 	.word	0x00002ba0
        /*0580*/ 	.word	0x000000ff
        /*0584*/ 	.word	0x00000000
        /*0588*/ 	.short	0x010a
        /*058a*/ 	.byte	0x04
	.zero		1


	//   ....[72]....
        /*058c*/ 	.word	0x00002c30
        /*0590*/ 	.word	0x000000ff
        /*0594*/ 	.word	0x00000000
        /*0598*/ 	.short	0x010a
        /*059a*/ 	.byte	0x05
	.zero		1


	//   ....[73]....
        /*059c*/ 	.word	0x00002cc0
        /*05a0*/ 	.word	0x000000ff
        /*05a4*/ 	.word	0x00000000
        /*05a8*/ 	.short	0x010a
        /*05aa*/ 	.byte	0x05
	.zero		1


	//   ....[74]....
        /*05ac*/ 	.word	0x00002d50
        /*05b0*/ 	.word	0x000000ff
        /*05b4*/ 	.word	0x00000000
        /*05b8*/ 	.short	0x010a
        /*05ba*/ 	.byte	0x05
	.zero		1


	//   ....[75]....
        /*05bc*/ 	.word	0x00002de0
        /*05c0*/ 	.word	0x000000ff
        /*05c4*/ 	.word	0x00000000
        /*05c8*/ 	.short	0x010a
        /*05ca*/ 	.byte	0x05
	.zero		1


	//   ....[76]....
        /*05cc*/ 	.word	0x00002e70
        /*05d0*/ 	.word	0x000000ff
        /*05d4*/ 	.word	0x00000000
        /*05d8*/ 	.short	0x010a
        /*05da*/ 	.byte	0x05
	.zero		1


	//   ....[77]....
        /*05dc*/ 	.word	0x00002f00
        /*05e0*/ 	.word	0x000000ff
        /*05e4*/ 	.word	0x00000000
        /*05e8*/ 	.short	0x010a
        /*05ea*/ 	.byte	0x05
	.zero		1


	//   ....[78]....
        /*05ec*/ 	.word	0x00002f90
        /*05f0*/ 	.word	0x000000ff
        /*05f4*/ 	.word	0x00000000
        /*05f8*/ 	.short	0x010a
        /*05fa*/ 	.byte	0x05
	.zero		1


	//   ....[79]....
        /*05fc*/ 	.word	0x00003020
        /*0600*/ 	.word	0x000000ff
        /*0604*/ 	.word	0x00000000
        /*0608*/ 	.short	0x010a
        /*060a*/ 	.byte	0x05
	.zero		1


	//   ....[80]....
        /*060c*/ 	.word	0x000030b0
        /*0610*/ 	.word	0x000000ff
        /*0614*/ 	.word	0x00000000
        /*0618*/ 	.short	0x010a
        /*061a*/ 	.byte	0x05
	.zero		1


	//   ....[81]....
        /*061c*/ 	.word	0x00003140
        /*0620*/ 	.word	0x000000ff
        /*0624*/ 	.word	0x00000000
        /*0628*/ 	.short	0x010a
        /*062a*/ 	.byte	0x05
	.zero		1


	//   ....[82]....
        /*062c*/ 	.word	0x000031d0
        /*0630*/ 	.word	0x000000ff
        /*0634*/ 	.word	0x00000000
        /*0638*/ 	.short	0x010a
        /*063a*/ 	.byte	0x05
	.zero		1


	//   ....[83]....
        /*063c*/ 	.word	0x00003260
        /*0640*/ 	.word	0x000000ff
        /*0644*/ 	.word	0x00000000
        /*0648*/ 	.short	0x010a
        /*064a*/ 	.byte	0x05
	.zero		1


	//   ....[84]....
        /*064c*/ 	.word	0x000032f0
        /*0650*/ 	.word	0x000000ff
        /*0654*/ 	.word	0x00000000
        /*0658*/ 	.short	0x010a
        /*065a*/ 	.byte	0x05
	.zero		1


	//   ....[85]....
        /*065c*/ 	.word	0x00003380
        /*0660*/ 	.word	0x000000ff
        /*0664*/ 	.word	0x00000000
        /*0668*/ 	.short	0x010a
        /*066a*/ 	.byte	0x05
	.zero		1


	//   ....[86]....
        /*066c*/ 	.word	0x00003410
        /*0670*/ 	.word	0x000000ff
        /*0674*/ 	.word	0x00000000
        /*0678*/ 	.short	0x010a
        /*067a*/ 	.byte	0x05
	.zero		1


	//   ....[87]....
        /*067c*/ 	.word	0x000034b0
        /*0680*/ 	.word	0x00000000
        /*0684*/ 	.word	0x00000000
        /*0688*/ 	.short	0x010a
        /*068a*/ 	.byte	0xff
	.zero		1


	//   ....[88]....
        /*068c*/ 	.word	0x000035f0
        /*0690*/ 	.word	0x00000002
        /*0694*/ 	.word	0x000001c0
        /*0698*/ 	.short	0x010a
        /*069a*/ 	.byte	0xff
	.zero		1


	//   ....[89]....
        /*069c*/ 	.word	0x00003660
        /*06a0*/ 	.word	0x00000002
        /*06a4*/ 	.word	0x00000000
        /*06a8*/ 	.short	0x0101
        /*06aa*/ 	.byte	0xff
	.zero		1


	//   ....[90]....
        /*06ac*/ 	.word	0x00003680
        /*06b0*/ 	.word	0x000000ff
        /*06b4*/ 	.word	0x00000170
        /*06b8*/ 	.short	0x010a
        /*06ba*/ 	.byte	0x04
	.zero		1


	//   ....[91]....
        /*06bc*/ 	.word	0x000037a0
        /*06c0*/ 	.word	0x00000002
        /*06c4*/ 	.word	0x00000160
        /*06c8*/ 	.short	0x010a
        /*06ca*/ 	.byte	0xff
	.zero		1


	//   ....[92]....
        /*06cc*/ 	.word	0x000038a0
        /*06d0*/ 	.word	0x00000002
        /*06d4*/ 	.word	0x00000000
        /*06d8*/ 	.short	0x0101
        /*06da*/ 	.byte	0xff
	.zero		1


	//   ....[93]....
        /*06dc*/ 	.word	0x00003930
        /*06e0*/ 	.word	0x000000ff
        /*06e4*/ 	.word	0x00000170
        /*06e8*/ 	.short	0x0106
        /*06ea*/ 	.byte	0x04
	.zero		1


	//   ....[94]....
        /*06ec*/ 	.word	0x00003950
        /*06f0*/ 	.word	0x000000ff
        /*06f4*/ 	.word	0x00000170
        /*06f8*/ 	.short	0x010a
        /*06fa*/ 	.byte	0x04
	.zero		1


	//   ....[95]....
        /*06fc*/ 	.word	0x000039e0
        /*0700*/ 	.word	0x000000ff
        /*0704*/ 	.word	0x00000170
        /*0708*/ 	.short	0x0106
        /*070a*/ 	.byte	0x07
	.zero		1


	//   ....[96]....
        /*070c*/ 	.word	0x00003a20
        /*0710*/ 	.word	0x00000000
        /*0714*/ 	.word	0x00000170
        /*0718*/ 	.short	0x010a
        /*071a*/ 	.byte	0xff
	.zero		1


	//   ....[97]....
        /*071c*/ 	.word	0x00003f40
        /*0720*/ 	.word	0x00000000
        /*0724*/ 	.word	0x00000160
        /*0728*/ 	.short	0x010a
        /*072a*/ 	.byte	0xff
	.zero		1


	//   ....[98]....
        /*072c*/ 	.word	0x00004040
        /*0730*/ 	.word	0x00000003
        /*0734*/ 	.word	0x00000000
        /*0738*/ 	.short	0x0101
        /*073a*/ 	.byte	0xff
	.zero		1


	//   ....[99]....
        /*073c*/ 	.word	0x00004050
        /*0740*/ 	.word	0x000000ff
        /*0744*/ 	.word	0x00000000
        /*0748*/ 	.short	0x010a
        /*074a*/ 	.byte	0x04
	.zero		1


	//   ....[100]....
        /*074c*/ 	.word	0x000040d0
        /*0750*/ 	.word	0x000000ff
        /*0754*/ 	.word	0x000001a0
        /*0758*/ 	.short	0x010a
        /*075a*/ 	.byte	0x17
	.zero		1


	//   ....[101]....
        /*075c*/ 	.word	0x000041b0
        /*0760*/ 	.word	0x000000ff
        /*0764*/ 	.word	0x00000000
        /*0768*/ 	.short	0x010a
        /*076a*/ 	.byte	0x05
	.zero		1


	//   ....[102]....
        /*076c*/ 	.word	0x000042f0
        /*0770*/ 	.word	0x000000ff
        /*0774*/ 	.word	0x00000000
        /*0778*/ 	.short	0x010a
        /*077a*/ 	.byte	0x04
	.zero		1


	//   ....[103]....
        /*077c*/ 	.word	0x000044e0
        /*0780*/ 	.word	0x000000ff
        /*0784*/ 	.word	0x00000000
        /*0788*/ 	.short	0x010a
        /*078a*/ 	.byte	0x04
	.zero		1


	//   ....[104]....
        /*078c*/ 	.word	0x00004570
        /*0790*/ 	.word	0x000000ff
        /*0794*/ 	.word	0x00000000
        /*0798*/ 	.short	0x010a
        /*079a*/ 	.byte	0x05
	.zero		1


	//   ....[105]....
        /*079c*/ 	.word	0x00004600
        /*07a0*/ 	.word	0x000000ff
        /*07a4*/ 	.word	0x00000000
        /*07a8*/ 	.short	0x010a
        /*07aa*/ 	.byte	0x05
	.zero		1


	//   ....[106]....
        /*07ac*/ 	.word	0x00004690
        /*07b0*/ 	.word	0x000000ff
        /*07b4*/ 	.word	0x00000000
        /*07b8*/ 	.short	0x010a
        /*07ba*/ 	.byte	0x04
	.zero		1


	//   ....[107]....
        /*07bc*/ 	.word	0x00004ba0
        /*07c0*/ 	.word	0x0000000c
        /*07c4*/ 	.word	0x00000160
        /*07c8*/ 	.short	0x010a
        /*07ca*/ 	.byte	0xff
	.zero		1


	//   ....[108]....
        /*07cc*/ 	.word	0x00004d10
        /*07d0*/ 	.word	0x00000000
        /*07d4*/ 	.word	0x00000000
        /*07d8*/ 	.short	0x0101
        /*07da*/ 	.byte	0xff
	.zero		1


	//   ....[109]....
        /*07dc*/ 	.word	0x000051a0
        /*07e0*/ 	.word	0x000000ff
        /*07e4*/ 	.word	0x00000158
        /*07e8*/ 	.short	0x010a
        /*07ea*/ 	.byte	0x15
	.zero		1


	//   ....[110]....
        /*07ec*/ 	.word	0x00005320
        /*07f0*/ 	.word	0x000000ff
        /*07f4*/ 	.word	0x00000130
        /*07f8*/ 	.short	0x010a
        /*07fa*/ 	.byte	0x15
	.zero		1


	//   ....[111]....
        /*07fc*/ 	.word	0x00005490
        /*0800*/ 	.word	0x000000ff
        /*0804*/ 	.word	0x00000110
        /*0808*/ 	.short	0x010b
        /*080a*/ 	.byte	0x15
	.zero		1


	//   ....[112]....
        /*080c*/ 	.word	0x000054a0
        /*0810*/ 	.word	0x000000ff
        /*0814*/ 	.word	0x00000000
        /*0818*/ 	.short	0x0101
        /*081a*/ 	.byte	0x28
	.zero		1


	//   ....[113]....
        /*081c*/ 	.word	0x000054b0
        /*0820*/ 	.word	0x000000ff
        /*0824*/ 	.word	0x00000138
        /*0828*/ 	.short	0x010a
        /*082a*/ 	.byte	0x15
	.zero		1


	//   ....[114]....
        /*082c*/ 	.word	0x00005600
        /*0830*/ 	.word	0x000000ff
        /*0834*/ 	.word	0x00000118
        /*0838*/ 	.short	0x010b
        /*083a*/ 	.byte	0x15
	.zero		1


	//   ....[115]....
        /*083c*/ 	.word	0x00005610
        /*0840*/ 	.word	0x000000ff
        /*0844*/ 	.word	0x00000000
        /*0848*/ 	.short	0x0101
        /*084a*/ 	.byte	0x27
	.zero		1


	//   ....[116]....
        /*084c*/ 	.word	0x00005620
        /*0850*/ 	.word	0x000000ff
        /*0854*/ 	.word	0x00000140
        /*0858*/ 	.short	0x010a
        /*085a*/ 	.byte	0x15
	.zero		1


	//   ....[117]....
        /*085c*/ 	.word	0x00005760
        /*0860*/ 	.word	0x000000ff
        /*0864*/ 	.word	0x00000120
        /*0868*/ 	.short	0x010b
        /*086a*/ 	.byte	0x15
	.zero		1


	//   ....[118]....
        /*086c*/ 	.word	0x00005770
        /*0870*/ 	.word	0x000000ff
        /*0874*/ 	.word	0x00000000
        /*0878*/ 	.short	0x0101
        /*087a*/ 	.byte	0x26
	.zero		1


	//   ....[119]....
        /*087c*/ 	.word	0x00005780
        /*0880*/ 	.word	0x000000ff
        /*0884*/ 	.word	0x00000148
        /*0888*/ 	.short	0x010a
        /*088a*/ 	.byte	0x15
	.zero		1


	//   ....[120]....
        /*088c*/ 	.word	0x00005980
        /*0890*/ 	.word	0x000000ff
        /*0894*/ 	.word	0x00000128
        /*0898*/ 	.short	0x010b
        /*089a*/ 	.byte	0x15
	.zero		1


	//   ....[121]....
        /*089c*/ 	.word	0x00005990
        /*08a0*/ 	.word	0x000000ff
        /*08a4*/ 	.word	0x00000000
        /*08a8*/ 	.short	0x0101
        /*08aa*/ 	.byte	0x25
	.zero		1


	//   ....[122]....
        /*08ac*/ 	.word	0x000059c0
        /*08b0*/ 	.word	0x000000ff
        /*08b4*/ 	.word	0x00000130
        /*08b8*/ 	.short	0x010a
        /*08ba*/ 	.byte	0x15
	.zero		1


	//   ....[123]....
        /*08bc*/ 	.word	0x000059e0
        /*08c0*/ 	.word	0x000000ff
        /*08c4*/ 	.word	0x00000138
        /*08c8*/ 	.short	0x010a
        /*08ca*/ 	.byte	0x15
	.zero		1


	//   ....[124]....
        /*08cc*/ 	.word	0x00005a00
        /*08d0*/ 	.word	0x000000ff
        /*08d4*/ 	.word	0x00000140
        /*08d8*/ 	.short	0x010a
        /*08da*/ 	.byte	0x15
	.zero		1


	//   ....[125]....
        /*08dc*/ 	.word	0x00005a40
        /*08e0*/ 	.word	0x00000000
        /*08e4*/ 	.word	0x00000148
        /*08e8*/ 	.short	0x010a
        /*08ea*/ 	.byte	0xff
	.zero		1


	//   ....[126]....
        /*08ec*/ 	.word	0x00005da0
        /*08f0*/ 	.word	0x00000003
        /*08f4*/ 	.word	0x00000160
        /*08f8*/ 	.short	0x010a
        /*08fa*/ 	.byte	0xff
	.zero		1


	//   ....[127]....
        /*08fc*/ 	.word	0x00005f20
        /*0900*/ 	.word	0x00000000
        /*0904*/ 	.word	0x00000000
        /*0908*/ 	.short	0x0101
        /*090a*/ 	.byte	0xff
	.zero		1


	//   ....[128]....
        /*090c*/ 	.word	0x00006a10
        /*0910*/ 	.word	0x000000ff
        /*0914*/ 	.word	0x00000110
        /*0918*/ 	.short	0x010a
        /*091a*/ 	.byte	0x2c
	.zero		1


	//   ....[129]....
        /*091c*/ 	.word	0x00006a40
        /*0920*/ 	.word	0x0000001a
        /*0924*/ 	.word	0x00000180
        /*0928*/ 	.short	0x010a
        /*092a*/ 	.byte	0xff
	.zero		1


	//   ....[130]....
        /*092c*/ 	.word	0x00006b50
        /*0930*/ 	.word	0x000000ff
        /*0934*/ 	.word	0x00000110
        /*0938*/ 	.short	0x010a
        /*093a*/ 	.byte	0x2c
	.zero		1


	//   ....[131]....
        /*093c*/ 	.word	0x00006c30
        /*0940*/ 	.word	0x0000001a
        /*0944*/ 	.word	0x00000180
        /*0948*/ 	.short	0x010a
        /*094a*/ 	.byte	0xff
	.zero		1


	//   ....[132]....
        /*094c*/ 	.word	0x00007360
        /*0950*/ 	.word	0x00000000
        /*0954*/ 	.word	0x00000000
        /*0958*/ 	.short	0x0101
        /*095a*/ 	.byte	0xff
	.zero		1


	//   ....[133]....
        /*095c*/ 	.word	0x00007370
        /*0960*/ 	.word	0x00000004
        /*0964*/ 	.word	0x00000110
        /*0968*/ 	.short	0x010a
        /*096a*/ 	.byte	0xff
	.zero		1


	//   ....[134]....
        /*096c*/ 	.word	0x00007430
        /*0970*/ 	.word	0x00000004
        /*0974*/ 	.word	0x00000110
        /*0978*/ 	.short	0x010a
        /*097a*/ 	.byte	0xff
	.zero		1


	//   ....[135]....
        /*097c*/ 	.word	0x00007be0
        /*0980*/ 	.word	0x00000000
        /*0984*/ 	.word	0x00000000
        /*0988*/ 	.short	0x0101
        /*098a*/ 	.byte	0xff
	.zero		1


	//   ....[136]....
        /*098c*/ 	.word	0x00007c00
        /*0990*/ 	.word	0x00000002
        /*0994*/ 	.word	0x00000110
        /*0998*/ 	.short	0x010a
        /*099a*/ 	.byte	0xff
	.zero		1


	//   ....[137]....
        /*099c*/ 	.word	0x00007cb0
        /*09a0*/ 	.word	0x00000002
        /*09a4*/ 	.word	0x00000110
        /*09a8*/ 	.short	0x010a
        /*09aa*/ 	.byte	0xff
	.zero		1


	//   ....[138]....
        /*09ac*/ 	.word	0x00008450
        /*09b0*/ 	.word	0x00000000
        /*09b4*/ 	.word	0x00000000
        /*09b8*/ 	.short	0x0101
        /*09ba*/ 	.byte	0xff
	.zero		1


	//   ....[139]....
        /*09bc*/ 	.word	0x00008470
        /*09c0*/ 	.word	0x00000003
        /*09c4*/ 	.word	0x00000110
        /*09c8*/ 	.short	0x010a
        /*09ca*/ 	.byte	0xff
	.zero		1


	//   ....[140]....
        /*09cc*/ 	.word	0x00008520
        /*09d0*/ 	.word	0x00000003
        /*09d4*/ 	.word	0x00000110
        /*09d8*/ 	.short	0x010a
        /*09da*/ 	.byte	0xff
	.zero		1


	//   ....[141]....
        /*09dc*/ 	.word	0x00008930
        /*09e0*/ 	.word	0x000000ff
        /*09e4*/ 	.word	0x00000000
        /*09e8*/ 	.short	0x0101
        /*09ea*/ 	.byte	0x04
	.zero		1


	//   ....[142]....
        /*09ec*/ 	.word	0x00008d30
        /*09f0*/ 	.word	0x00000000
        /*09f4*/ 	.word	0x00000000
        /*09f8*/ 	.short	0x0101
        /*09fa*/ 	.byte	0xff
	.zero		1


	//   ....[143]....
        /*09fc*/ 	.word	0x00008ff0
        /*0a00*/ 	.word	0x000000ff
        /*0a04*/ 	.word	0x00000000
        /*0a08*/ 	.short	0x0101
        /*0a0a*/ 	.byte	0x06
	.zero		1


	//   ....[144]....
        /*0a0c*/ 	.word	0x00009010
        /*0a10*/ 	.word	0x00000000
        /*0a14*/ 	.word	0x000001d0
        /*0a18*/ 	.short	0x010a
        /*0a1a*/ 	.byte	0xff
	.zero		1


	//   ....[145]....
        /*0a1c*/ 	.word	0x00009070
        /*0a20*/ 	.word	0x00000000
        /*0a24*/ 	.word	0x00000088
        /*0a28*/ 	.short	0x010a
        /*0a2a*/ 	.byte	0xff
	.zero		1


	//   ....[146]....
        /*0a2c*/ 	.word	0x000090d0
        /*0a30*/ 	.word	0x00000000
        /*0a34*/ 	.word	0x00000088
        /*0a38*/ 	.short	0x010a
        /*0a3a*/ 	.byte	0xff
	.zero		1


	//   ....[147]....
        /*0a3c*/ 	.word	0x00009120
        /*0a40*/ 	.word	0x00000003
        /*0a44*/ 	.word	0x00000160
        /*0a48*/ 	.short	0x010a
        /*0a4a*/ 	.byte	0xff
	.zero		1


	//   ....[148]....
        /*0a4c*/ 	.word	0x00009180
        /*0a50*/ 	.word	0x00000000
        /*0a54*/ 	.word	0x00000000
        /*0a58*/ 	.short	0x010a
        /*0a5a*/ 	.byte	0xff
	.zero		1


	//   ....[149]....
        /*0a5c*/ 	.word	0x000091e0
        /*0a60*/ 	.word	0x00000000
        /*0a64*/ 	.word	0x00000000
        /*0a68*/ 	.short	0x010a
        /*0a6a*/ 	.byte	0xff
	.zero		1


	//   ....[150]....
        /*0a6c*/ 	.word	0x00009240
        /*0a70*/ 	.word	0x00000000
        /*0a74*/ 	.word	0x00000000
        /*0a78*/ 	.short	0x010a
        /*0a7a*/ 	.byte	0xff
	.zero		1


	//   ....[151]....
        /*0a7c*/ 	.word	0x000092a0
        /*0a80*/ 	.word	0x00000000
        /*0a84*/ 	.word	0x00000000
        /*0a88*/ 	.short	0x010a
        /*0a8a*/ 	.byte	0xff
	.zero		1


	//   ....[152]....
        /*0a8c*/ 	.word	0x00009300
        /*0a90*/ 	.word	0x00000000
        /*0a94*/ 	.word	0x00000000
        /*0a98*/ 	.short	0x010a
        /*0a9a*/ 	.byte	0xff
	.zero		1


	//   ....[153]....
        /*0a9c*/ 	.word	0x00009360
        /*0aa0*/ 	.word	0x00000000
        /*0aa4*/ 	.word	0x00000000
        /*0aa8*/ 	.short	0x010a
        /*0aaa*/ 	.byte	0xff
	.zero		1


	//   ....[154]....
        /*0aac*/ 	.word	0x000093c0
        /*0ab0*/ 	.word	0x00000000
        /*0ab4*/ 	.word	0x00000000
        /*0ab8*/ 	.short	0x010a
        /*0aba*/ 	.byte	0xff
	.zero		1


	//   ....[155]....
        /*0abc*/ 	.word	0x00009420
        /*0ac0*/ 	.word	0x00000000
        /*0ac4*/ 	.word	0x00000000
        /*0ac8*/ 	.short	0x010a
        /*0aca*/ 	.byte	0xff
	.zero		1


	//   ....[156]....
        /*0acc*/ 	.word	0x00009480
        /*0ad0*/ 	.word	0x00000000
        /*0ad4*/ 	.word	0x00000000
        /*0ad8*/ 	.short	0x010a
        /*0ada*/ 	.byte	0xff
	.zero		1


	//   ....[157]....
        /*0adc*/ 	.word	0x000094e0
        /*0ae0*/ 	.word	0x00000000
        /*0ae4*/ 	.word	0x00000000
        /*0ae8*/ 	.short	0x010a
        /*0aea*/ 	.byte	0xff
	.zero		1


	//   ....[158]....
        /*0aec*/ 	.word	0x00009540
        /*0af0*/ 	.word	0x00000000
        /*0af4*/ 	.word	0x00000000
        /*0af8*/ 	.short	0x010a
        /*0afa*/ 	.byte	0xff
	.zero		1


	//   ....[159]....
        /*0afc*/ 	.word	0x000095a0
        /*0b00*/ 	.word	0x00000000
        /*0b04*/ 	.word	0x00000000
        /*0b08*/ 	.short	0x010a
        /*0b0a*/ 	.byte	0xff
	.zero		1


	//   ....[160]....
        /*0b0c*/ 	.word	0x00009600
        /*0b10*/ 	.word	0x00000000
        /*0b14*/ 	.word	0x00000000
        /*0b18*/ 	.short	0x010a
        /*0b1a*/ 	.byte	0xff
	.zero		1


	//   ....[161]....
        /*0b1c*/ 	.word	0x00009660
        /*0b20*/ 	.word	0x00000000
        /*0b24*/ 	.word	0x00000000
        /*0b28*/ 	.short	0x010a
        /*0b2a*/ 	.byte	0xff
	.zero		1


	//   ....[162]....
        /*0b2c*/ 	.word	0x000096c0
        /*0b30*/ 	.word	0x00000000
        /*0b34*/ 	.word	0x00000000
        /*0b38*/ 	.short	0x010a
        /*0b3a*/ 	.byte	0xff
	.zero		1


	//   ....[163]....
        /*0b3c*/ 	.word	0x00009720
        /*0b40*/ 	.word	0x00000000
        /*0b44*/ 	.word	0x00000000
        /*0b48*/ 	.short	0x010a
        /*0b4a*/ 	.byte	0xff
	.zero		1


	//   ....[164]....
        /*0b4c*/ 	.word	0x00009770
        /*0b50*/ 	.word	0x00000002
        /*0b54*/ 	.word	0x000001c0
        /*0b58*/ 	.short	0x010a
        /*0b5a*/ 	.byte	0xff
	.zero		1


	//   ....[165]....
        /*0b5c*/ 	.word	0x000097d0
        /*0b60*/ 	.word	0x00000002
        /*0b64*/ 	.word	0x00000170
        /*0b68*/ 	.short	0x010a
        /*0b6a*/ 	.byte	0xff
	.zero		1


	//   ....[166]....
        /*0b6c*/ 	.word	0x00009820
        /*0b70*/ 	.word	0x00000002
        /*0b74*/ 	.word	0x00000160
        /*0b78*/ 	.short	0x010a
        /*0b7a*/ 	.byte	0xff
	.zero		1


	//   ....[167]....
        /*0b7c*/ 	.word	0x00009880
        /*0b80*/ 	.word	0x00000000
        /*0b84*/ 	.word	0x00000170
        /*0b88*/ 	.short	0x010a
        /*0b8a*/ 	.byte	0xff
	.zero		1


	//   ....[168]....
        /*0b8c*/ 	.word	0x000098d0
        /*0b90*/ 	.word	0x00000000
        /*0b94*/ 	.word	0x00000160
        /*0b98*/ 	.short	0x010a
        /*0b9a*/ 	.byte	0xff
	.zero		1


	//   ....[169]....
        /*0b9c*/ 	.word	0x00009930
        /*0ba0*/ 	.word	0x00000002
        /*0ba4*/ 	.word	0x000001a0
        /*0ba8*/ 	.short	0x010a
        /*0baa*/ 	.byte	0xff
	.zero		1


	//   ....[170]....
        /*0bac*/ 	.word	0x00009990
        /*0bb0*/ 	.word	0x00000000
        /*0bb4*/ 	.word	0x00000000
        /*0bb8*/ 	.short	0x010a
        /*0bba*/ 	.byte	0xff
	.zero		1


	//   ....[171]....
        /*0bbc*/ 	.word	0x000099f0
        /*0bc0*/ 	.word	0x00000000
        /*0bc4*/ 	.word	0x00000000
        /*0bc8*/ 	.short	0x010a
        /*0bca*/ 	.byte	0xff
	.zero		1


	//   ....[172]....
        /*0bcc*/ 	.word	0x00009a50
        /*0bd0*/ 	.word	0x00000000
        /*0bd4*/ 	.word	0x00000000
        /*0bd8*/ 	.short	0x010a
        /*0bda*/ 	.byte	0xff
	.zero		1


	//   ....[173]....
        /*0bdc*/ 	.word	0x00009ab0
        /*0be0*/ 	.word	0x00000000
        /*0be4*/ 	.word	0x00000000
        /*0be8*/ 	.short	0x010a
        /*0bea*/ 	.byte	0xff
	.zero		1


	//   ....[174]....
        /*0bec*/ 	.word	0x00009b10
        /*0bf0*/ 	.word	0x00000000
        /*0bf4*/ 	.word	0x00000000
        /*0bf8*/ 	.short	0x010a
        /*0bfa*/ 	.byte	0xff
	.zero		1


	//   ....[175]....
        /*0bfc*/ 	.word	0x00009b60
        /*0c00*/ 	.word	0x0000000c
        /*0c04*/ 	.word	0x00000160
        /*0c08*/ 	.short	0x010a
        /*0c0a*/ 	.byte	0xff
	.zero		1


	//   ....[176]....
        /*0c0c*/ 	.word	0x00009bc0
        /*0c10*/ 	.word	0x00000000
        /*0c14*/ 	.word	0x00000158
        /*0c18*/ 	.short	0x010a
        /*0c1a*/ 	.byte	0xff
	.zero		1


	//   ....[177]....
        /*0c1c*/ 	.word	0x00009c20
        /*0c20*/ 	.word	0x00000000
        /*0c24*/ 	.word	0x00000130
        /*0c28*/ 	.short	0x010a
        /*0c2a*/ 	.byte	0xff
	.zero		1


	//   ....[178]....
        /*0c2c*/ 	.word	0x00009c80
        /*0c30*/ 	.word	0x00000000
        /*0c34*/ 	.word	0x00000138
        /*0c38*/ 	.short	0x010a
        /*0c3a*/ 	.byte	0xff
	.zero		1


	//   ....[179]....
        /*0c3c*/ 	.word	0x00009ce0
        /*0c40*/ 	.word	0x00000000
        /*0c44*/ 	.word	0x00000140
        /*0c48*/ 	.short	0x010a
        /*0c4a*/ 	.byte	0xff
	.zero		1


	//   ....[180]....
        /*0c4c*/ 	.word	0x00009d40
        /*0c50*/ 	.word	0x00000000
        /*0c54*/ 	.word	0x00000148
        /*0c58*/ 	.short	0x010a
        /*0c5a*/ 	.byte	0xff
	.zero		1


	//   ....[181]....
        /*0c5c*/ 	.word	0x00009da0
        /*0c60*/ 	.word	0x00000000
        /*0c64*/ 	.word	0x00000130
        /*0c68*/ 	.short	0x010a
        /*0c6a*/ 	.byte	0xff
	.zero		1


	//   ....[182]....
        /*0c6c*/ 	.word	0x00009e00
        /*0c70*/ 	.word	0x00000000
        /*0c74*/ 	.word	0x00000138
        /*0c78*/ 	.short	0x010a
        /*0c7a*/ 	.byte	0xff
	.zero		1


	//   ....[183]....
        /*0c7c*/ 	.word	0x00009e60
        /*0c80*/ 	.word	0x00000000
        /*0c84*/ 	.word	0x00000140
        /*0c88*/ 	.short	0x010a
        /*0c8a*/ 	.byte	0xff
	.zero		1


	//   ....[184]....
        /*0c8c*/ 	.word	0x00009eb0
        /*0c90*/ 	.word	0x00000003
        /*0c94*/ 	.word	0x00000160
        /*0c98*/ 	.short	0x010a
        /*0c9a*/ 	.byte	0xff
	.zero		1


	//   ....[185]....
        /*0c9c*/ 	.word	0x00009f10
        /*0ca0*/ 	.word	0x00000000
        /*0ca4*/ 	.word	0x00000110
        /*0ca8*/ 	.short	0x010a
        /*0caa*/ 	.byte	0xff
	.zero		1


	//   ....[186]....
        /*0cac*/ 	.word	0x00009f60
        /*0cb0*/ 	.word	0x0000001a
        /*0cb4*/ 	.word	0x00000180
        /*0cb8*/ 	.short	0x010a
        /*0cba*/ 	.byte	0xff
	.zero		1


	//   ....[187]....
        /*0cbc*/ 	.word	0x00009fb0
        /*0cc0*/ 	.word	0x00000004
        /*0cc4*/ 	.word	0x00000110
        /*0cc8*/ 	.short	0x010a
        /*0cca*/ 	.byte	0xff
	.zero		1


	//   ....[188]....
        /*0ccc*/ 	.word	0x0000a000
        /*0cd0*/ 	.word	0x00000002
        /*0cd4*/ 	.word	0x00000110
        /*0cd8*/ 	.short	0x010a
        /*0cda*/ 	.byte	0xff
	.zero		1


	//   ....[189]....
        /*0cdc*/ 	.word	0x0000a050
        /*0ce0*/ 	.word	0x00000003
        /*0ce4*/ 	.word	0x00000110
        /*0ce8*/ 	.short	0x010a
        /*0cea*/ 	.byte	0xff
	.zero		1


	//----- nvinfo : EIATTR_NUM_MBARRIERS
	.align		4
.L_47:
        /*0cec*/ 	.byte	0x03, 0x38
        /*0cee*/ 	.short	0x003c


	//----- nvinfo : EIATTR_EXIT_INSTR_OFFSETS
	.align		4
        /*0cf0*/ 	.byte	0x04, 0x1c
        /*0cf2*/ 	.short	(.L_49 - .L_48)


	//   ....[0]....
.L_48:
        /*0cf4*/ 	.word	0x000034e0


	//   ....[1]....
        /*0cf8*/ 	.word	0x000039f0


	//   ....[2]....
        /*0cfc*/ 	.word	0x00003a50


	//   ....[3]....
        /*0d00*/ 	.word	0x000048f0


	//   ....[4]....
        /*0d04*/ 	.word	0x00005a70


	//   ....[5]....
        /*0d08*/ 	.word	0x00005ab0


	//   ....[6]....
        /*0d0c*/ 	.word	0x00008ee0


	//   ....[7]....
        /*0d10*/ 	.word	0x00008f50


	//   ....[8]....
        /*0d14*/ 	.word	0x00008f80


	//   ....[9]....
        /*0d18*/ 	.word	0x00009000


	//----- nvinfo : EIATTR_MAX_THREADS
	.align		4
.L_49:
        /*0d1c*/ 	.byte	0x04, 0x05
        /*0d1e*/ 	.short	(.L_51 - .L_50)
.L_50:
        /*0d20*/ 	.word	0x00000100
        /*0d24*/ 	.word	0x00000001
        /*0d28*/ 	.word	0x00000001


	//----- nvinfo : EIATTR_CRS_STACK_SIZE
	.align		4
.L_51:
        /*0d2c*/ 	.byte	0x04, 0x1e
        /*0d2e*/ 	.short	(.L_53 - .L_52)
.L_52:
        /*0d30*/ 	.word	0x00000000


	//----- nvinfo : EIATTR_CBANK_PARAM_SIZE
	.align		4
.L_53:
        /*0d34*/ 	.byte	0x03, 0x19
        /*0d36*/ 	.short	0x0800


	//----- nvinfo : EIATTR_PARAM_CBANK
	.align		4
        /*0d38*/ 	.byte	0x04, 0x0a
        /*0d3a*/ 	.short	(.L_55 - .L_54)
	.align		4
.L_54:
        /*0d3c*/ 	.word	index@(.nv.constant0._ZN7cutlass13device_kernelINS_4gemm6kernel13GemmUniversalIN4cute5tupleIJiiiiEEENS1_10collective13CollectiveMmaINS1_35MainloopSm100TmaUmmaWarpSpecializedILi17ELi2ELi4ENS5_IJNS4_1CILi2EEENSA_ILi4EEENSA_ILi1EEEEEEEENS5_IJNSA_ILi64EEENSA_ILi128EEENSA_ILi32EEEEEENS_10bfloat16_tENS5_IJlSD_lEEESK_SL_NS4_8TiledMMAINS4_8MMA_AtomIJNS4_20SM100_MMA_F16BF16_SSISK_SK_fLi64ELi128ELNS4_4UMMA5MajorE0ELSQ_0ELNSP_7ScaleInE0ELSR_0EEEEEENS4_6LayoutINS5_IJSD_SD_SD_EEENS5_IJNSA_ILi0EEESW_SW_EEEEENS5_IJNS4_10UnderscoreESZ_SZ_EEEEENS4_23SM90_TMA_LOAD_MULTICASTENS4_14ComposedLayoutINS4_7SwizzleILi2ELi4ELi3EEENS4_18smem_ptr_flag_bitsILi16EEENSU_INS5_IJNSA_ILi8EEESI_EEENS5_IJSI_SD_EEEEEEEvNS4_8identityES12_S1C_vS1D_EENS_8epilogue10collective18CollectiveEpilogueINS1F_23Sm100TmaWarpSpecializedILi4ELi2ELi16ELb1ELb0EEEJSJ_NS5_IJNSU_ISG_SD_EENSU_ISI_SD_EEEEESK_SL_SK_SL_NS1F_6fusion15FusionCallbacksIS1J_NS1N_17LinearCombinationISK_fSK_fLNS_15FloatRoundStyleE2EEESJ_S1M_JEEENS4_5SM1004TMEM4LOAD26SM100_TMEM_LOAD_16dp256b4xENS4_13SM90_TMA_LOADES1C_NS4_17SM75_U32x4_LDSM_NENS4_14SM90_TMA_STOREES1C_NS4_17SM90_U32x4_STSM_NENS4_39AutoVectorizingCopyWithAssumedAlignmentILi128EEEEEEvvEEEEvNT_6ParamsE)
        /*0d40*/ 	.short	0x0380
        /*0d42*/ 	.short	0x0800


	//----- nvinfo : EIATTR_SW_WAR
	.align		4
.L_55:
        /*0d44*/ 	.byte	0x04, 0x36
        /*0d46*/ 	.short	(.L_57 - .L_56)
.L_56:
        /*0d48*/ 	.word	0x00000008
.L_57:


//--------------------- .nv.callgraph             --------------------------
	.section	.nv.callgraph,"",@"SHT_CUDA_CALLGRAPH"
	.align	4
	.sectionentsize	8
	.align		4
        /*0000*/ 	.word	0x00000000
	.align		4
        /*0004*/ 	.word	0xffffffff
	.align		4
        /*0008*/ 	.word	index@(_ZN7cutlass13device_kernelINS_4gemm6kernel13GemmUniversalIN4cute5tupleIJiiiiEEENS1_10collective13CollectiveMmaINS1_35MainloopSm100TmaUmmaWarpSpecializedILi17ELi2ELi4ENS5_IJNS4_1CILi2EEENSA_ILi4EEENSA_ILi1EEEEEEEENS5_IJNSA_ILi64EEENSA_ILi128EEENSA_ILi32EEEEEENS_10bfloat16_tENS5_IJlSD_lEEESK_SL_NS4_8TiledMMAINS4_8MMA_AtomIJNS4_20SM100_MMA_F16BF16_SSISK_SK_fLi64ELi128ELNS4_4UMMA5MajorE0ELSQ_0ELNSP_7ScaleInE0ELSR_0EEEEEENS4_6LayoutINS5_IJSD_SD_SD_EEENS5_IJNSA_ILi0EEESW_SW_EEEEENS5_IJNS4_10UnderscoreESZ_SZ_EEEEENS4_23SM90_TMA_LOAD_MULTICASTENS4_14ComposedLayoutINS4_7SwizzleILi2ELi4ELi3EEENS4_18smem_ptr_flag_bitsILi16EEENSU_INS5_IJNSA_ILi8EEESI_EEENS5_IJSI_SD_EEEEEEEvNS4_8identityES12_S1C_vS1D_EENS_8epilogue10collective18CollectiveEpilogueINS1F_23Sm100TmaWarpSpecializedILi4ELi2ELi16ELb1ELb0EEEJSJ_NS5_IJNSU_ISG_SD_EENSU_ISI_SD_EEEEESK_SL_SK_SL_NS1F_6fusion15FusionCallbacksIS1J_NS1N_17LinearCombinationISK_fSK_fLNS_15FloatRoundStyleE2EEESJ_S1M_JEEENS4_5SM1004TMEM4LOAD26SM100_TMEM_LOAD_16dp256b4xENS4_13SM90_TMA_LOADES1C_NS4_17SM75_U32x4_LDSM_NENS4_14SM90_TMA_STOREES1C_NS4_17SM90_U32x4_STSM_NENS4_39AutoVectorizingCopyWithAssumedAlignmentILi128EEEEEEvvEEEEvNT_6ParamsE)
	.align		4
        /*000c*/ 	.word	index@(__assertfail)
	.align		4
        /*0010*/ 	.word	0x00000000
	.align		4
        /*0014*/ 	.word	0xfffffffe
	.align		4
        /*0018*/ 	.word	0x00000000
	.align		4
        /*001c*/ 	.word	0xfffffffd
	.align		4
        /*0020*/ 	.word	0x00000000
	.align		4
        /*0024*/ 	.word	0xfffffffc


//--------------------- .nv.constant4             --------------------------
	.section	.nv.constant4,"a",@progbits
	.align	8
	.align		8
.nv.constant4:
        /*0000*/ 	.dword	__assertfail
	.align		8
        /*0008*/ 	.dword	__unnamed_1
	.align		8
        /*0010*/ 	.dword	__unnamed_2
	.align		8
        /*0018*/ 	.dword	_ZN40_INTERNAL_c38f7a0f_4_k_cu_22168fb7_311384cuda3std3__45__cpo5beginE
	.align		8
        /*0020*/ 	.dword	_ZN40_INTERNAL_c38f7a0f_4_k_cu_22168fb7_311384cuda3std3__45__cpo3endE
	.align		8
        /*0028*/ 	.dword	_ZN40_INTERNAL_c38f7a0f_4_k_cu_22168fb7_311384cuda3std3__45__cpo6cbeginE
	.align		8
        /*0030*/ 	.dword	_ZN40_INTERNAL_c38f7a0f_4_k_cu_22168fb7_311384cuda3std3__45__cpo4cendE
	.align		8
        /*0038*/ 	.dword	_ZN40_INTERNAL_c38f7a0f_4_k_cu_22168fb7_311384cuda3std3__442_GLOBAL__N__c38f7a0f_4_k_cu_22168fb7_311386ignoreE
	.align		8
        /*0040*/ 	.dword	_ZN40_INTERNAL_c38f7a0f_4_k_cu_22168fb7_311384cuda3std3__419piecewise_constructE
	.align		8
        /*0048*/ 	.dword	_ZN40_INTERNAL_c38f7a0f_4_k_cu_22168fb7_311384cuda3std3__48in_placeE
	.align		8
        /*0050*/ 	.dword	_ZN40_INTERNAL_c38f7a0f_4_k_cu_22168fb7_311384cuda3std6ranges3__45__cpo4swapE
	.align		8
        /*0058*/ 	.dword	_ZN40_INTERNAL_c38f7a0f_4_k_cu_22168fb7_311384cuda3std6ranges3__45__cpo9iter_moveE
	.align		8
        /*0060*/ 	.dword	_ZN40_INTERNAL_c38f7a0f_4_k_cu_22168fb7_311384cute7productE
	.align		8
        /*0068*/ 	.dword	_ZN40_INTERNAL_c38f7a0f_4_k_cu_22168fb7_311384cute1_E
	.align		8
        /*0070*/ 	.dword	$str$25
	.align		8
        /*0078*/ 	.dword	$str$26
	.align		8
        /*0080*/ 	.dword	$str$27
	.align		8
        /*0088*/ 	.dword	$str$28


//--------------------- .text._ZN7cutlass13device_kernelINS_4gemm6kernel13GemmUniversalIN4cute5tupleIJiiiiEEENS1_10collective13CollectiveMmaINS1_35MainloopSm100TmaUmmaWarpSpecializedILi17ELi2ELi4ENS5_IJNS4_1CILi2EEENSA_ILi4EEENSA_ILi1EEEEEEEENS5_IJNSA_ILi64EEENSA_ILi128EEENSA_ILi32EEEEEENS_10bfloat16_tENS5_IJlSD_lEEESK_SL_NS4_8TiledMMAINS4_8MMA_AtomIJNS4_20SM100_MMA_F16BF16_SSISK_SK_fLi64ELi128ELNS4_4UMMA5MajorE0ELSQ_0ELNSP_7ScaleInE0ELSR_0EEEEEENS4_6LayoutINS5_IJSD_SD_SD_EEENS5_IJNSA_ILi0EEESW_SW_EEEEENS5_IJNS4_10UnderscoreESZ_SZ_EEEEENS4_23SM90_TMA_LOAD_MULTICASTENS4_14ComposedLayoutINS4_7SwizzleILi2ELi4ELi3EEENS4_18smem_ptr_flag_bitsILi16EEENSU_INS5_IJNSA_ILi8EEESI_EEENS5_IJSI_SD_EEEEEEEvNS4_8identityES12_S1C_vS1D_EENS_8epilogue10collective18CollectiveEpilogueINS1F_23Sm100TmaWarpSpecializedILi4ELi2ELi16ELb1ELb0EEEJSJ_NS5_IJNSU_ISG_SD_EENSU_ISI_SD_EEEEESK_SL_SK_SL_NS1F_6fusion15FusionCallbacksIS1J_NS1N_17LinearCombinationISK_fSK_fLNS_15FloatRoundStyleE2EEESJ_S1M_JEEENS4_5SM1004TMEM4LOAD26SM100_TMEM_LOAD_16dp256b4xENS4_13SM90_TMA_LOADES1C_NS4_17SM75_U32x4_LDSM_NENS4_14SM90_TMA_STOREES1C_NS4_17SM90_U32x4_STSM_NENS4_39AutoVectorizingCopyWithAssumedAlignmentILi128EEEEEEvvEEEEvNT_6ParamsE --------------------------
	.section	.text._ZN7cutlass13device_kernelINS_4gemm6kernel13GemmUniversalIN4cute5tupleIJiiiiEEENS1_10collective13CollectiveMmaINS1_35MainloopSm100TmaUmmaWarpSpecializedILi17ELi2ELi4ENS5_IJNS4_1CILi2EEENSA_ILi4EEENSA_ILi1EEEEEEEENS5_IJNSA_ILi64EEENSA_ILi128EEENSA_ILi32EEEEEENS_10bfloat16_tENS5_IJlSD_lEEESK_SL_NS4_8TiledMMAINS4_8MMA_AtomIJNS4_20SM100_MMA_F16BF16_SSISK_SK_fLi64ELi128ELNS4_4UMMA5MajorE0ELSQ_0ELNSP_7ScaleInE0ELSR_0EEEEEENS4_6LayoutINS5_IJSD_SD_SD_EEENS5_IJNSA_ILi0EEESW_SW_EEEEENS5_IJNS4_10UnderscoreESZ_SZ_EEEEENS4_23SM90_TMA_LOAD_MULTICASTENS4_14ComposedLayoutINS4_7SwizzleILi2ELi4ELi3EEENS4_18smem_ptr_flag_bitsILi16EEENSU_INS5_IJNSA_ILi8EEESI_EEENS5_IJSI_SD_EEEEEEEvNS4_8identityES12_S1C_vS1D_EENS_8epilogue10collective18CollectiveEpilogueINS1F_23Sm100TmaWarpSpecializedILi4ELi2ELi16ELb1ELb0EEEJSJ_NS5_IJNSU_ISG_SD_EENSU_ISI_SD_EEEEESK_SL_SK_SL_NS1F_6fusion15FusionCallbacksIS1J_NS1N_17LinearCombinationISK_fSK_fLNS_15FloatRoundStyleE2EEESJ_S1M_JEEENS4_5SM1004TMEM4LOAD26SM100_TMEM_LOAD_16dp256b4xENS4_13SM90_TMA_LOADES1C_NS4_17SM75_U32x4_LDSM_NENS4_14SM90_TMA_STOREES1C_NS4_17SM90_U32x4_STSM_NENS4_39AutoVectorizingCopyWithAssumedAlignmentILi128EEEEEEvvEEEEvNT_6ParamsE,"ax",@progbits
	.align	128
.text._ZN7cutlass13device_kernelINS_4gemm6kernel13GemmUniversalIN4cute5tupleIJiiiiEEENS1_10collective13CollectiveMmaINS1_35MainloopSm100TmaUmmaWarpSpecializedILi17ELi2ELi4ENS5_IJNS4_1CILi2EEENSA_ILi4EEENSA_ILi1EEEEEEEENS5_IJNSA_ILi64EEENSA_ILi128EEENSA_ILi32EEEEEENS_10bfloat16_tENS5_IJlSD_lEEESK_SL_NS4_8TiledMMAINS4_8MMA_AtomIJNS4_20SM100_MMA_F16BF16_SSISK_SK_fLi64ELi128ELNS4_4UMMA5MajorE0ELSQ_0ELNSP_7ScaleInE0ELSR_0EEEEEENS4_6LayoutINS5_IJSD_SD_SD_EEENS5_IJNSA_ILi0EEESW_SW_EEEEENS5_IJNS4_10UnderscoreESZ_SZ_EEEEENS4_23SM90_TMA_LOAD_MULTICASTENS4_14ComposedLayoutINS4_7SwizzleILi2ELi4ELi3EEENS4_18smem_ptr_flag_bitsILi16EEENSU_INS5_IJNSA_ILi8EEESI_EEENS5_IJSI_SD_EEEEEEEvNS4_8identityES12_S1C_vS1D_EENS_8epilogue10collective18CollectiveEpilogueINS1F_23Sm100TmaWarpSpecializedILi4ELi2ELi16ELb1ELb0EEEJSJ_NS5_IJNSU_ISG_SD_EENSU_ISI_SD_EEEEESK_SL_SK_SL_NS1F_6fusion15FusionCallbacksIS1J_NS1N_17LinearCombinationISK_fSK_fLNS_15FloatRoundStyleE2EEESJ_S1M_JEEENS4_5SM1004TMEM4LOAD26SM100_TMEM_LOAD_16dp256b4xENS4_13SM90_TMA_LOADES1C_NS4_17SM75_U32x4_LDSM_NENS4_14SM90_TMA_STOREES1C_NS4_17SM90_U32x4_STSM_NENS4_39AutoVectorizingCopyWithAssumedAlignmentILi128EEEEEEvvEEEEvNT_6ParamsE:
        .type           _ZN7cutlass13device_kernelINS_4gemm6kernel13GemmUniversalIN4cute5tupleIJiiiiEEENS1_10collective13CollectiveMmaINS1_35MainloopSm100TmaUmmaWarpSpecializedILi17ELi2ELi4ENS5_IJNS4_1CILi2EEENSA_ILi4EEENSA_ILi1EEEEEEEENS5_IJNSA_ILi64EEENSA_ILi128EEENSA_ILi32EEEEEENS_10bfloat16_tENS5_IJlSD_lEEESK_SL_NS4_8TiledMMAINS4_8MMA_AtomIJNS4_20SM100_MMA_F16BF16_SSISK_SK_fLi64ELi128ELNS4_4UMMA5MajorE0ELSQ_0ELNSP_7ScaleInE0ELSR_0EEEEEENS4_6LayoutINS5_IJSD_SD_SD_EEENS5_IJNSA_ILi0EEESW_SW_EEEEENS5_IJNS4_10UnderscoreESZ_SZ_EEEEENS4_23SM90_TMA_LOAD_MULTICASTENS4_14ComposedLayoutINS4_7SwizzleILi2ELi4ELi3EEENS4_18smem_ptr_flag_bitsILi16EEENSU_INS5_IJNSA_ILi8EEESI_EEENS5_IJSI_SD_EEEEEEEvNS4_8identityES12_S1C_vS1D_EENS_8epilogue10collective18CollectiveEpilogueINS1F_23Sm100TmaWarpSpecializedILi4ELi2ELi16ELb1ELb0EEEJSJ_NS5_IJNSU_ISG_SD_EENSU_ISI_SD_EEEEESK_SL_SK_SL_NS1F_6fusion15FusionCallbacksIS1J_NS1N_17LinearCombinationISK_fSK_fLNS_15FloatRoundStyleE2EEESJ_S1M_JEEENS4_5SM1004TMEM4LOAD26SM100_TMEM_LOAD_16dp256b4xENS4_13SM90_TMA_LOADES1C_NS4_17SM75_U32x4_LDSM_NENS4_14SM90_TMA_STOREES1C_NS4_17SM90_U32x4_STSM_NENS4_39AutoVectorizingCopyWithAssumedAlignmentILi128EEEEEEvvEEEEvNT_6ParamsE,@function
        .size           _ZN7cutlass13device_kernelINS_4gemm6kernel13GemmUniversalIN4cute5tupleIJiiiiEEENS1_10collective13CollectiveMmaINS1_35MainloopSm100TmaUmmaWarpSpecializedILi17ELi2ELi4ENS5_IJNS4_1CILi2EEENSA_ILi4EEENSA_ILi1EEEEEEEENS5_IJNSA_ILi64EEENSA_ILi128EEENSA_ILi32EEEEEENS_10bfloat16_tENS5_IJlSD_lEEESK_SL_NS4_8TiledMMAINS4_8MMA_AtomIJNS4_20SM100_MMA_F16BF16_SSISK_SK_fLi64ELi128ELNS4_4UMMA5MajorE0ELSQ_0ELNSP_7ScaleInE0ELSR_0EEEEEENS4_6LayoutINS5_IJSD_SD_SD_EEENS5_IJNSA_ILi0EEESW_SW_EEEEENS5_IJNS4_10UnderscoreESZ_SZ_EEEEENS4_23SM90_TMA_LOAD_MULTICASTENS4_14ComposedLayoutINS4_7SwizzleILi2ELi4ELi3EEENS4_18smem_ptr_flag_bitsILi16EEENSU_INS5_IJNSA_ILi8EEESI_EEENS5_IJSI_SD_EEEEEEEvNS4_8identityES12_S1C_vS1D_EENS_8epilogue10collective18CollectiveEpilogueINS1F_23Sm100TmaWarpSpecializedILi4ELi2ELi16ELb1ELb0EEEJSJ_NS5_IJNSU_ISG_SD_EENSU_ISI_SD_EEEEESK_SL_SK_SL_NS1F_6fusion15FusionCallbacksIS1J_NS1N_17LinearCombinationISK_fSK_fLNS_15FloatRoundStyleE2EEESJ_S1M_JEEENS4_5SM1004TMEM4LOAD26SM100_TMEM_LOAD_16dp256b4xENS4_13SM90_TMA_LOADES1C_NS4_17SM75_U32x4_LDSM_NENS4_14SM90_TMA_STOREES1C_NS4_17SM90_U32x4_STSM_NENS4_39AutoVectorizingCopyWithAssumedAlignmentILi128EEEEEEvvEEEEvNT_6ParamsE,(.L_x_223 - _ZN7cutlass13device_kernelINS_4gemm6kernel13GemmUniversalIN4cute5tupleIJiiiiEEENS1_10collective13CollectiveMmaINS1_35MainloopSm100TmaUmmaWarpSpecializedILi17ELi2ELi4ENS5_IJNS4_1CILi2EEENSA_ILi4EEENSA_ILi1EEEEEEEENS5_IJNSA_ILi64EEENSA_ILi128EEENSA_ILi32EEEEEENS_10bfloat16_tENS5_IJlSD_lEEESK_SL_NS4_8TiledMMAINS4_8MMA_AtomIJNS4_20SM100_MMA_F16BF16_SSISK_SK_fLi64ELi128ELNS4_4UMMA5MajorE0ELSQ_0ELNSP_7ScaleInE0ELSR_0EEEEEENS4_6LayoutINS5_IJSD_SD_SD_EEENS5_IJNSA_ILi0EEESW_SW_EEEEENS5_IJNS4_10UnderscoreESZ_SZ_EEEEENS4_23SM90_TMA_LOAD_MULTICASTENS4_14ComposedLayoutINS4_7SwizzleILi2ELi4ELi3EEENS4_18smem_ptr_flag_bitsILi16EEENSU_INS5_IJNSA_ILi8EEESI_EEENS5_IJSI_SD_EEEEEEEvNS4_8identityES12_S1C_vS1D_EENS_8epilogue10collective18CollectiveEpilogueINS1F_23Sm100TmaWarpSpecializedILi4ELi2ELi16ELb1ELb0EEEJSJ_NS5_IJNSU_ISG_SD_EENSU_ISI_SD_EEEEESK_SL_SK_SL_NS1F_6fusion15FusionCallbacksIS1J_NS1N_17LinearCombinationISK_fSK_fLNS_15FloatRoundStyleE2EEESJ_S1M_JEEENS4_5SM1004TMEM4LOAD26SM100_TMEM_LOAD_16dp256b4xENS4_13SM90_TMA_LOADES1C_NS4_17SM75_U32x4_LDSM_NENS4_14SM90_TMA_STOREES1C_NS4_17SM90_U32x4_STSM_NENS4_39AutoVectorizingCopyWithAssumedAlignmentILi128EEEEEEvvEEEEvNT_6ParamsE)
        .other          _ZN7cutlass13device_kernelINS_4gemm6kernel13GemmUniversalIN4cute5tupleIJiiiiEEENS1_10collective13CollectiveMmaINS1_35MainloopSm100TmaUmmaWarpSpecializedILi17ELi2ELi4ENS5_IJNS4_1CILi2EEENSA_ILi4EEENSA_ILi1EEEEEEEENS5_IJNSA_ILi64EEENSA_ILi128EEENSA_ILi32EEEEEENS_10bfloat16_tENS5_IJlSD_lEEESK_SL_NS4_8TiledMMAINS4_8MMA_AtomIJNS4_20SM100_MMA_F16BF16_SSISK_SK_fLi64ELi128ELNS4_4UMMA5MajorE0ELSQ_0ELNSP_7ScaleInE0ELSR_0EEEEEENS4_6LayoutINS5_IJSD_SD_SD_EEENS5_IJNSA_ILi0EEESW_SW_EEEEENS5_IJNS4_10UnderscoreESZ_SZ_EEEEENS4_23SM90_TMA_LOAD_MULTICASTENS4_14ComposedLayoutINS4_7SwizzleILi2ELi4ELi3EEENS4_18smem_ptr_flag_bitsILi16EEENSU_INS5_IJNSA_ILi8EEESI_EEENS5_IJSI_SD_EEEEEEEvNS4_8identityES12_S1C_vS1D_EENS_8epilogue10collective18CollectiveEpilogueINS1F_23Sm100TmaWarpSpecializedILi4ELi2ELi16ELb1ELb0EEEJSJ_NS5_IJNSU_ISG_SD_EENSU_ISI_SD_EEEEESK_SL_SK_SL_NS1F_6fusion15FusionCallbacksIS1J_NS1N_17LinearCombinationISK_fSK_fLNS_15FloatRoundStyleE2EEESJ_S1M_JEEENS4_5SM1004TMEM4LOAD26SM100_TMEM_LOAD_16dp256b4xENS4_13SM90_TMA_LOADES1C_NS4_17SM75_U32x4_LDSM_NENS4_14SM90_TMA_STOREES1C_NS4_17SM90_U32x4_STSM_NENS4_39AutoVectorizingCopyWithAssumedAlignmentILi128EEEEEEvvEEEEvNT_6ParamsE,@"STO_CUDA_ENTRY STV_DEFAULT"
_ZN7cutlass13device_kernelINS_4gemm6kernel13GemmUniversalIN4cute5tupleIJiiiiEEENS1_10collective13CollectiveMmaINS1_35MainloopSm100TmaUmmaWarpSpecializedILi17ELi2ELi4ENS5_IJNS4_1CILi2EEENSA_ILi4EEENSA_ILi1EEEEEEEENS5_IJNSA_ILi64EEENSA_ILi128EEENSA_ILi32EEEEEENS_10bfloat16_tENS5_IJlSD_lEEESK_SL_NS4_8TiledMMAINS4_8MMA_AtomIJNS4_20SM100_MMA_F16BF16_SSISK_SK_fLi64ELi128ELNS4_4UMMA5MajorE0ELSQ_0ELNSP_7ScaleInE0ELSR_0EEEEEENS4_6LayoutINS5_IJSD_SD_SD_EEENS5_IJNSA_ILi0EEESW_SW_EEEEENS5_IJNS4_10UnderscoreESZ_SZ_EEEEENS4_23SM90_TMA_LOAD_MULTICASTENS4_14ComposedLayoutINS4_7SwizzleILi2ELi4ELi3EEENS4_18smem_ptr_flag_bitsILi16EEENSU_INS5_IJNSA_ILi8EEESI_EEENS5_IJSI_SD_EEEEEEEvNS4_8identityES12_S1C_vS1D_EENS_8epilogue10collective18CollectiveEpilogueINS1F_23Sm100TmaWarpSpecializedILi4ELi2ELi16ELb1ELb0EEEJSJ_NS5_IJNSU_ISG_SD_EENSU_ISI_SD_EEEEESK_SL_SK_SL_NS1F_6fusion15FusionCallbacksIS1J_NS1N_17LinearCombinationISK_fSK_fLNS_15FloatRoundStyleE2EEESJ_S1M_JEEENS4_5SM1004TMEM4LOAD26SM100_TMEM_LOAD_16dp256b4xENS4_13SM90_TMA_LOADES1C_NS4_17SM75_U32x4_LDSM_NENS4_14SM90_TMA_STOREES1C_NS4_17SM90_U32x4_STSM_NENS4_39AutoVectorizingCopyWithAssumedAlignmentILi128EEEEEEvvEEEEvNT_6ParamsE:
[----:B------:R-:W1:Y:S01]  /*0000*/  LDC R1, c[0x0][0x37c] ;  /* 0x0000df00ff017b82 */ /* 0x000e620000000800 */
[----:B------:R-:W2:Y:S01]  /*0010*/  S2R R60, SR_TID.X ;  /* 0x00000000003c7919 */ /* 0x000ea20000002100 */
[----:B------:R-:W3:Y:S01]  /*0020*/  LDCU.64 UR8, c[0x0][0x890] ;  /* 0x00011200ff0877ac */ /* 0x000ee20008000a00 */
[----:B------:R-:W-:Y:S02]  /*0030*/  PRMT R49, RZ, 0x7610, R49 ;  /* 0x00007610ff317816 */ /* 0x000fe40000000031 */
[----:B------:R-:W-:Y:S02]  /*0040*/  ELECT P3, URZ, PT ;  /* 0x0000000000ff782f */ /* 0x000fe40003860000 */
[----:B---3--:R-:W-:-:S04]  /*0050*/  ISETP.NE.U32.AND P0, PT, RZ, UR8, PT ;  /* 0x00000008ff007c0c */ /* 0x008fc8000bf05070 */
[----:B------:R-:W-:Y:S02]  /*0060*/  ISETP.NE.AND.EX P1, PT, RZ, UR9, PT, P0 ;  /* 0x00000009ff007c0c */ /* 0x000fe4000bf25300 */
[----:B--2---:R-:W-:-:S05]  /*0070*/  SHF.R.U32.HI R50, RZ, 0x5, R60 ;  /* 0x00000005ff327819 */ /* 0x004fca000001163c */
[----:B------:R-:W2:Y:S02]  /*0080*/  SHFL.IDX PT, R0, R50, RZ, 0x1f ;  /* 0x00001fff32007589 */ /* 0x000ea400000e0000 */
[----:B--2---:R-:W-:-:S04]  /*0090*/  R2UR UR17, R0 ;  /* 0x00000000001172ca */ /* 0x004fc800000e0000 */
[----:B-1----:R-:W-:Y:S05]  /*00a0*/  @P1 BRA `(.L_x_0) ;  /* 0x0000000000301947 */ /* 0x002fea0003800000 */
[----:B------:R-:W1:Y:S02]  /*00b0*/  LDCU.64 UR4, c[0x0][0x888] ;  /* 0x00011100ff0477ac */ /* 0x000e640008000a00 */
[----:B-1----:R-:W-:-:S04]  /*00c0*/  UISETP.NE.U32.AND UP0, UPT, UR4, URZ, UPT ;  /* 0x000000ff0400728c */ /* 0x002fc8000bf05070 */
[----:B------:R-:W-:-:S09]  /*00d0*/  UISETP.NE.AND.EX UP0, UPT, UR5, URZ, UPT, UP0 ;  /* 0x000000ff0500728c */ /* 0x000fd2000bf05300 */
[----:B------:R-:W-:Y:S05]  /*00e0*/  BRA.U !UP0, `(.L_x_1) ;  /* 0x0000000108147547 */ /* 0x000fea000b800000 */
[----:B------:R-:W1:Y:S01]  /*00f0*/  LDC.64 R2, c[0x0][0x888] ;  /* 0x00022200ff027b82 */ /* 0x000e620000000a00 */
[----:B------:R-:W1:Y:S02]  /*0100*/  LDCU.64 UR4, c[0x0][0x358] ;  /* 0x00006b00ff0477ac */ /* 0x000e640008000a00 */
[----:B-1----:R1:W5:Y:S01]  /*0110*/  LDG.E R27, desc[UR4][R2.64] ;  /* 0x00000004021b7981 */ /* 0x002362000c1e1900 */
[----:B------:R-:W-:Y:S01]  /*0120*/  HFMA2 R49, -RZ, RZ, 0, 5.9604644775390625e-08 ;  /* 0x00000001ff317431 */ /* 0x000fe200000001ff */
[----:B------:R-:W-:Y:S05]  /*0130*/  BRA `(.L_x_0) ;  /* 0x00000000000c7947 */ /* 0x000fea0003800000 */
.L_x_1:
[----:B------:R-:W1:Y:S01]  /*0140*/  LDCU UR4, c[0x0][0x880] ;  /* 0x00011000ff0477ac */ /* 0x000e620008000800 */
[----:B------:R-:W-:Y:S01]  /*0150*/  HFMA2 R49, -RZ, RZ, 0, 5.9604644775390625e-08 ;  /* 0x00000001ff317431 */ /* 0x000fe200000001ff */
[----:B-1----:R-:W-:-:S07]  /*0160*/  MOV R27, UR4 ;  /* 0x00000004001b7c02 */ /* 0x002fce0008000f00 */
.L_x_0:
[----:B------:R-:W2:Y:S02]  /*0170*/  LDCU.64 UR4, c[0x0][0x8b0] ;  /* 0x00011600ff0477ac */ /* 0x000ea40008000a00 */
[----:B--2---:R-:W-:-:S04]  /*0180*/  UISETP.NE.U32.AND UP0, UPT, UR4, URZ, UPT ;  /* 0x000000ff0400728c */ /* 0x004fc8000bf05070 */
[----:B------:R-:W-:-:S09]  /*0190*/  UISETP.NE.AND.EX UP0, UPT, UR5, URZ, UPT, UP0 ;  /* 0x000000ff0500728c */ /* 0x000fd2000bf05300 */
[----:B------:R-:W-:Y:S05]  /*01a0*/  BRA.U UP0, `(.L_x_2) ;  /* 0x0000000100287547 */ /* 0x000fea000b800000 */
[----:B------:R-:W2:Y:S02]  /*01b0*/  LDCU.64 UR4, c[0x0][0x8a8] ;  /* 0x00011500ff0477ac */ /* 0x000ea40008000a00 */
[----:B--2---:R-:W-:-:S04]  /*01c0*/  UISETP.NE.U32.AND UP0, UPT, UR4, URZ, UPT ;  /* 0x000000ff0400728c */ /* 0x004fc8000bf05070 */
[----:B------:R-:W-:-:S09]  /*01d0*/  UISETP.NE.AND.EX UP0, UPT, UR5, URZ, UPT, UP0 ;  /* 0x000000ff0500728c */ /* 0x000fd2000bf05300 */
[----:B------:R-:W-:Y:S05]  /*01e0*/  BRA.U !UP0, `(.L_x_3) ;  /* 0x0000000108107547 */ /* 0x000fea000b800000 */
[----:B------:R-:W2:Y:S01]  /*01f0*/  LDC.64 R24, c[0x0][0x8a8] ;  /* 0x00022a00ff187b82 */ /* 0x000ea20000000a00 */
[----:B------:R-:W2:Y:S02]  /*0200*/  LDCU.64 UR4, c[0x0][0x358] ;  /* 0x00006b00ff0477ac */ /* 0x000ea40008000a00 */
[----:B--2---:R2:W5:Y:S01]  /*0210*/  LDG.E R24, desc[UR4][R24.64] ;  /* 0x0000000418187981 */ /* 0x004562000c1e1900 */
[----:B------:R-:W-:Y:S05]  /*0220*/  BRA `(.L_x_2) ;  /* 0x0000000000087947 */ /* 0x000fea0003800000 */
.L_x_3:
[----:B------:R-:W2:Y:S02]  /*0230*/  LDCU UR4, c[0x0][0x8a0] ;  /* 0x00011400ff0477ac */ /* 0x000ea40008000800 */
[----:B--2---:R-:W-:Y:S02]  /*0240*/  MOV R24, UR4 ;  /* 0x0000000400187c02 */ /* 0x004fe40008000f00 */
.L_x_2:
[----:B------:R-:W-:Y:S01]  /*0250*/  IMAD.U32 R0, RZ, RZ, UR17 ;  /* 0x00000011ff007e24 */ /* 0x000fe2000f8e00ff */
[----:B------:R-:W-:Y:S04]  /*0260*/  BSSY.RECONVERGENT B0, `(.L_x_4) ;  /* 0x000000c000007945 */ /* 0x000fe80003800200 */
[C---:B------:R-:W-:Y:S02]  /*0270*/  ISETP.NE.OR P2, PT, R0.reuse, 0x1, !P3 ;  /* 0x000000010000780c */ /* 0x040fe40005f45670 */
[----:B------:R-:W-:-:S11]  /*0280*/  ISETP.NE.OR P1, PT, R0, 0x3, !P3 ;  /* 0x000000030000780c */ /* 0x000fd60005f25670 */
[----:B------:R-:W-:Y:S05]  /*0290*/  @P2 BRA `(.L_x_5) ;  /* 0x0000000000202947 */ /* 0x000fea0003800000 */
[----:B------:R-:W3:Y:S02]  /*02a0*/  LDCU.64 UR4, c[0x0][0x348] ;  /* 0x00006900ff0477ac */ /* 0x000ee40008000a00 */
[----:B---3--:R-:W-:Y:S02]  /*02b0*/  UIADD3 UR6, UP1, UPT, UR4, 0x80, URZ ;  /* 0x0000008004067890 */ /* 0x008fe4000ff3e0ff */
[----:B------:R-:W-:Y:S02]  /*02c0*/  UIADD3 UR4, UP0, UPT, UR4, 0x180, URZ ;  /* 0x0000018004047890 */ /* 0x000fe4000ff1e0ff */
[----:B------:R-:W-:Y:S02]  /*02d0*/  UIADD3.X UR7, UPT, UPT, URZ, UR5, URZ, UP1, !UPT ;  /* 0x00000005ff077290 */ /* 0x000fe40008ffe4ff */
[----:B------:R-:W-:-:S07]  /*02e0*/  UIADD3.X UR5, UPT, UPT, URZ, UR5, URZ, UP0, !UPT ;  /* 0x00000005ff057290 */ /* 0x000fce00087fe4ff */
[----:B------:R3:W-:Y:S02]  /*02f0*/  UTMACCTL.PF [UR6] ;  /* 0x00000000060079b9 */ /* 0x0007e40008040000 */
[----:B------:R3:W-:Y:S02]  /*0300*/  UTMACCTL.PF [UR4] ;  /* 0x00000000040079b9 */ /* 0x0007e40008040000 */
[----:B---3--:R-:W-:Y:S01]  /*0310*/  NOP ;  /* 0x0000000000007918 */ /* 0x008fe20000000000 */
.L_x_5:
[----:B------:R-:W-:Y:S05]  /*0320*/  BSYNC.RECONVERGENT B0 ;  /* 0x0000000000007941 */ /* 0x000fea0003800200 */
.L_x_4:
[----:B------:R-:W-:Y:S04]  /*0330*/  BSSY.RECONVERGENT B0, `(.L_x_6) ;  /* 0x000000a000007945 */ /* 0x000fe80003800200 */
        /* <DEDUP_REMOVED lines=9> */
.L_x_7:
[----:B------:R-:W-:Y:S05]  /*03d0*/  BSYNC.RECONVERGENT B0 ;  /* 0x0000000000007941 */ /* 0x000fea0003800200 */
.L_x_6:
[----:B------:R-:W3:Y:S01]  /*03e0*/  LDCU.64 UR4, c[0x0][0x888] ;  /* 0x00011100ff0477ac */ /* 0x000ee20008000a00 */
[----:B------:R-:W-:Y:S01]  /*03f0*/  ISETP.NE.AND.EX P0, PT, RZ, UR9, PT, P0 ;  /* 0x00000009ff007c0c */ /* 0x000fe2000bf05300 */
[----:B------:R-:W-:Y:S01]  /*0400*/  UPLOP3.LUT UP5, UPT, UPT, UPT, UPT, 0x80, 0x8 ;  /* 0x000000000008789c */ /* 0x000fe20003faf070 */
[----:B---3--:R-:W-:-:S04]  /*0410*/  ISETP.NE.U32.AND P1, PT, RZ, UR4, PT ;  /* 0x00000004ff007c0c */ /* 0x008fc8000bf25070 */
[----:B------:R-:W-:-:S13]  /*0420*/  ISETP.NE.AND.EX P1, PT, RZ, UR5, PT, P1 ;  /* 0x00000005ff007c0c */ /* 0x000fda000bf25310 */
[----:B------:R-:W-:Y:S05]  /*0430*/  @P1 BRA P0, `(.L_x_8) ;  /* 0x0000000000281947 */ /* 0x000fea0000000000 */
[----:B------:R-:W-:Y:S01]  /*0440*/  UISETP.NE.U32.AND UP0, UPT, UR8, URZ, UPT ;  /* 0x000000ff0800728c */ /* 0x000fe2000bf05070 */
[----:B-----5:R-:W-:Y:S01]  /*0450*/  FSETP.NEU.AND P0, PT, R27, RZ, PT ;  /* 0x000000ff1b00720b */ /* 0x020fe20003f0d000 */
[----:B------:R-:W-:Y:S02]  /*0460*/  UISETP.NE.U32.AND UP2, UPT, UR4, URZ, UPT ;  /* 0x000000ff0400728c */ /* 0x000fe4000bf45070 */
[----:B------:R-:W-:Y:S02]  /*0470*/  UISETP.NE.AND.EX UP1, UPT, UR9, URZ, UPT, UP0 ;  /* 0x000000ff0900728c */ /* 0x000fe4000bf25300 */
[----:B------:R-:W-:-:S04]  /*0480*/  UISETP.NE.AND.EX UP0, UPT, UR5, URZ, UPT, UP2 ;  /* 0x000000ff0500728c */ /* 0x000fc8000bf05320 */
[----:B------:R-:W-:-:S04]  /*0490*/  USEL UR4, URZ, 0xffffffff, UP0 ;  /* 0xffffffffff047887 */ /* 0x000fc80008000000 */
[----:B------:R-:W-:Y:S01]  /*04a0*/  VOTEU.ANY UP0, P0 ;  /* 0x0000000000ff7886 */ /* 0x000fe20000000100 */
[----:B------:R-:W-:-:S04]  /*04b0*/  @!UP1 USEL UR4, URZ, 0xffffffff, UP0 ;  /* 0xffffffffff049887 */ /* 0x000fc80008000000 */
[----:B------:R-:W-:-:S04]  /*04c0*/  ULOP3.LUT UR4, UR4, 0x1, URZ, 0xc0, !UPT ;  /* 0x0000000104047892 */ /* 0x000fc8000f8ec0ff */
[----:B------:R-:W-:-:S11]  /*04d0*/  UISETP.NE.U32.AND UP5, UPT, UR4, 0x1, UPT ;  /* 0x000000010400788c */ /* 0x000fd6000bfa5070 */
.L_x_8:
[----:B-1----:R-:W1:Y:S01]  /*04e0*/  SHFL.IDX PT, R2, R50, RZ, 0x1f ;  /* 0x00001fff32027589 */ /* 0x002e6200000e0000 */
[----:B------:R-:W-:-:S04]  /*04f0*/  UISETP.NE.AND UP0, UPT, UR17, 0x2, UPT ;  /* 0x000000021100788c */ /* 0x000fc8000bf05270 */
[----:B------:R-:W-:Y:S01]  /*0500*/  USEL UR48, URZ, 0x1, UP0 ;  /* 0x00000001ff307887 */ /* 0x000fe20008000000 */
[----:B-1----:R-:W-:-:S13]  /*0510*/  ISETP.NE.AND P0, PT, R2, RZ, PT ;  /* 0x000000ff0200720c */ /* 0x002fda0003f05270 */
[----:B------:R-:W-:Y:S05]  /*0520*/  @P0 BRA `(.L_x_9) ;  /* 0x0000000000cc0947 */ /* 0x000fea0003800000 */
[----:B------:R-:W-:Y:S01]  /*0530*/  ELECT P0, URZ, PT ;  /* 0x0000000000ff782f */ /* 0x000fe20003800000 */
[----:B------:R-:W-:-:S12]  /*0540*/  BSSY.RECONVERGENT B0, `(.L_x_9) ;  /* 0x0000031000007945 */ /* 0x000fd80003800200 */
[----:B------:R-:W-:Y:S05]  /*0550*/  @!P0 BRA `(.L_x_10) ;  /* 0x0000000000bc8947 */ /* 0x000fea0003800000 */
[----:B------:R-:W1:Y:S01]  /*0560*/  S2UR UR4, SR_CgaCtaId ;  /* 0x00000000000479c3 */ /* 0x000e620000008800 */
[----:B------:R-:W-:Y:S01]  /*0570*/  UMOV UR5, 0x400 ;  /* 0x0000040000057882 */ /* 0x000fe20000000000 */
[----:B------:R-:W-:Y:S01]  /*0580*/  UMOV UR8, 0x1 ;  /* 0x0000000100087882 */ /* 0x000fe20000000000 */
[----:B------:R-:W-:Y:S01]  /*0590*/  UMOV UR6, 0x5 ;  /* 0x0000000500067882 */ /* 0x000fe20000000000 */
[----:B------:R-:W-:-:S04]  /*05a0*/  UIADD3 UR8, UPT, UPT, -UR8, 0x100000, URZ ;  /* 0x0010000008087890 */ /* 0x000fc8000fffe1ff */
[----:B------:R-:W-:Y:S02]  /*05b0*/  USHF.L.U32 UR9, UR8, 0xb, URZ ;  /* 0x0000000b08097899 */ /* 0x000fe400080006ff */
[----:B------:R-:W-:Y:S02]  /*05c0*/  USHF.L.U32 UR8, UR8, 0x1, URZ ;  /* 0x0000000108087899 */ /* 0x000fe400080006ff */
[----:B------:R-:W-:-:S04]  /*05d0*/  UIADD3 UR6, UPT, UPT, -UR6, 0x100000, URZ ;  /* 0x0010000006067890 */ /* 0x000fc8000fffe1ff */
[----:B------:R-:W-:Y:S02]  /*05e0*/  USHF.L.U32 UR7, UR6, 0xb, URZ ;  /* 0x0000000b06077899 */ /* 0x000fe400080006ff */
[----:B------:R-:W-:Y:S02]  /*05f0*/  USHF.L.U32 UR6, UR6, 0x1, URZ ;  /* 0x0000000106067899 */ /* 0x000fe400080006ff */
[----:B-1----:R-:W-:Y:S01]  /*0600*/  ULEA UR4, UR4, UR5, 0x18 ;  /* 0x0000000504047291 */ /* 0x002fe2000f8ec0ff */
[----:B------:R-:W1:Y:S11]  /*0610*/  FENCE.VIEW.ASYNC.S ;  /* 0x00000000000073c6 */ /* 0x000e760000000000 */
[----:B-1----:R1:W3:Y:S01]  /*0620*/  SYNCS.EXCH.64 URZ, [UR4], UR8 ;  /* 0x0000000804ff75b2 */ /* 0x0022e20008000100 */
[----:B------:R1:W4:Y:S01]  /*0630*/  SYNCS.EXCH.64 URZ, [UR4+0x88], UR6 ;  /* 0x0000880604ff75b2 */ /* 0x0003220008000100 */
[----:B------:R1:W1:Y:S01]  /*0640*/  SYNCS.EXCH.64 URZ, [UR4+0x8], UR8 ;  /* 0x0000080804ff75b2 */ /* 0x0002620008000100 */
        /* <DEDUP_REMOVED lines=31> */
[----:B---34-:R-:W-:Y:S01]  /*0840*/  NOP ;  /* 0x0000000000007918 */ /* 0x018fe20000000000 */
.L_x_10:
[----:B-1----:R-:W-:Y:S05]  /*0850*/  BSYNC.RECONVERGENT B0 ;  /* 0x0000000000007941 */ /* 0x002fea0003800200 */
.L_x_9:
[----:B------:R-:W1:Y:S01]  /*0860*/  SHFL.IDX PT, R2, R50, RZ, 0x1f ;  /* 0x00001fff32027589 */ /* 0x000e6200000e0000 */
[----:B------:R-:W-:Y:S01]  /*0870*/  NOP ;  /* 0x0000000000007918 */ /* 0x000fe20000000000 */
[----:B-1----:R-:W-:-:S13]  /*0880*/  ISETP.NE.AND P0, PT, R2, 0x1, PT ;  /* 0x000000010200780c */ /* 0x002fda0003f05270 */
[----:B------:R-:W-:Y:S05]  /*0890*/  @P0 BRA `(.L_x_11) ;  /* 0x0000000000580947 */ /* 0x000fea0003800000 */
        /* <DEDUP_REMOVED lines=9> */
[----:B------:R-:W-:Y:S01]  /*0930*/  USHF.L.U32 UR6, UR6, 0x1, URZ ;  /* 0x0000000106067899 */ /* 0x000fe200080006ff */
[----:B------:R-:W-:Y:S01]  /*0940*/  ELECT P0, URZ, PT ;  /* 0x0000000000ff782f */ /* 0x000fe20003800000 */
[----:B-1----:R-:W-:Y:S01]  /*0950*/  ULEA UR4, UR4, UR5, 0x18 ;  /* 0x0000000504047291 */ /* 0x002fe2000f8ec0ff */
[----:B------:R-:W1:Y:S11]  /*0960*/  FENCE.VIEW.ASYNC.S ;  /* 0x00000000000073c6 */ /* 0x000e760000000000 */
[----:B-1----:R1:W3:Y:S01]  /*0970*/  SYNCS.EXCH.64 URZ, [UR4+0x110], UR8 ;  /* 0x0001100804ff75b2 */ /* 0x0022e20008000100 */
[----:B------:R1:W4:Y:S01]  /*0980*/  SYNCS.EXCH.64 URZ, [UR4+0x130], UR6 ;  /* 0x0001300604ff75b2 */ /* 0x0003220008000100 */
[----:B------:R1:W1:Y:S01]  /*0990*/  SYNCS.EXCH.64 URZ, [UR4+0x118], UR8 ;  /* 0x0001180804ff75b2 */ /* 0x0002620008000100 */
[----:B------:R1:W1:Y:S01]  /*09a0*/  SYNCS.EXCH.64 URZ, [UR4+0x138], UR6 ;  /* 0x0001380604ff75b2 */ /* 0x0002620008000100 */
[----:B------:R1:W1:Y:S01]  /*09b0*/  SYNCS.EXCH.64 URZ, [UR4+0x120], UR8 ;  /* 0x0001200804ff75b2 */ /* 0x0002620008000100 */
[----:B------:R1:W1:Y:S01]  /*09c0*/  SYNCS.EXCH.64 URZ, [UR4+0x140], UR6 ;  /* 0x0001400604ff75b2 */ /* 0x0002620008000100 */
[----:B------:R1:W1:Y:S01]  /*09d0*/  SYNCS.EXCH.64 URZ, [UR4+0x128], UR8 ;  /* 0x0001280804ff75b2 */ /* 0x0002620008000100 */
[----:B------:R1:W1:Y:S01]  /*09e0*/  SYNCS.EXCH.64 URZ, [UR4+0x148], UR6 ;  /* 0x0001480604ff75b2 */ /* 0x0002620008000100 */
[----:B------:R-:W-:Y:S01]  /*09f0*/  NOP ;  /* 0x0000000000007918 */ /* 0x000fe20000000000 */
.L_x_11:
[----:B------:R-:W2:Y:S01]  /*0a00*/  SHFL.IDX PT, R2, R50, RZ, 0x1f ;  /* 0x00001fff32027589 */ /* 0x000ea200000e0000 */
[----:B------:R-:W-:Y:S01]  /*0a10*/  NOP ;  /* 0x0000000000007918 */ /* 0x000fe20000000000 */
[----:B--2---:R-:W-:-:S13]  /*0a20*/  ISETP.NE.AND P0, PT, R2, 0x3, PT ;  /* 0x000000030200780c */ /* 0x004fda0003f05270 */
[----:B------:R-:W-:Y:S05]  /*0a30*/  @P0 BRA `(.L_x_12) ;  /* 0x0000000000300947 */ /* 0x000fea0003800000 */
[----:B-1----:R-:W1:Y:S01]  /*0a40*/  S2UR UR4, SR_CgaCtaId ;  /* 0x00000000000479c3 */ /* 0x002e620000008800 */
[----:B------:R-:W-:Y:S01]  /*0a50*/  UMOV UR6, 0x400 ;  /* 0x0000040000067882 */ /* 0x000fe20000000000 */
[----:B------:R-:W-:Y:S01]  /*0a60*/  UMOV UR5, 0x20 ;  /* 0x0000002000057882 */ /* 0x000fe20000000000 */
[----:B------:R-:W-:Y:S01]  /*0a70*/  ELECT P0, URZ, PT ;  /* 0x0000000000ff782f */ /* 0x000fe20003800000 */
[----:B-1----:R-:W-:Y:S02]  /*0a80*/  ULEA UR6, UR4, UR6, 0x18 ;  /* 0x0000000604067291 */ /* 0x002fe4000f8ec0ff */
[----:B------:R-:W-:-:S04]  /*0a90*/  UIADD3 UR4, UPT, UPT, -UR5, 0x100000, URZ ;  /* 0x0010000005047890 */ /* 0x000fc8000fffe1ff */
[----:B------:R-:W-:Y:S02]  /*0aa0*/  USHF.L.U32 UR5, UR4, 0xb, URZ ;  /* 0x0000000b04057899 */ /* 0x000fe400080006ff */
[----:B------:R-:W-:Y:S01]  /*0ab0*/  USHF.L.U32 UR4, UR4, 0x1, URZ ;  /* 0x0000000104047899 */ /* 0x000fe200080006ff */
[----:B------:R-:W1:Y:S11]  /*0ac0*/  FENCE.VIEW.ASYNC.S ;  /* 0x00000000000073c6 */ /* 0x000e760000000000 */
[----:B-1----:R2:W1:Y:S01]  /*0ad0*/  SYNCS.EXCH.64 URZ, [UR6+0x150], UR4 ;  /* 0x0001500406ff75b2 */ /* 0x0024620008000100 */
[----:B------:R2:W1:Y:S02]  /*0ae0*/  SYNCS.EXCH.64 URZ, [UR6+0x158], UR4 ;  /* 0x0001580406ff75b2 */ /* 0x0004640008000100 */
[----:B--2---:R-:W-:Y:S01]  /*0af0*/  NOP ;  /* 0x0000000000007918 */ /* 0x004fe20000000000 */
.L_x_12:
[----:B------:R-:W2:Y:S01]  /*0b00*/  SHFL.IDX PT, R2, R50, RZ, 0x1f ;  /* 0x00001fff32027589 */ /* 0x000ea200000e0000 */
[----:B------:R-:W-:Y:S01]  /*0b10*/  NOP ;  /* 0x0000000000007918 */ /* 0x000fe20000000000 */
[----:B--2---:R-:W-:-:S13]  /*0b20*/  ISETP.NE.AND P0, PT, R2, 0x4, PT ;  /* 0x000000040200780c */ /* 0x004fda0003f05270 */
[----:B------:R-:W-:Y:S05]  /*0b30*/  @P0 BRA `(.L_x_13) ;  /* 0x00000000004c0947 */ /* 0x000fea0003800000 */
[----:B-1----:R-:W1:Y:S01]  /*0b40*/  S2UR UR6, SR_CgaCtaId ;  /* 0x00000000000679c3 */ /* 0x002e620000008800 */
[----:B------:R-:W-:Y:S01]  /*0b50*/  UMOV UR4, 0x720 ;  /* 0x0000072000047882 */ /* 0x000fe20000000000 */
[----:B------:R-:W-:Y:S01]  /*0b60*/  UMOV UR5, 0x400 ;  /* 0x0000040000057882 */ /* 0x000fe20000000000 */
[----:B------:R-:W-:Y:S01]  /*0b70*/  USEL UR4, UR4, 0x620, UP5 ;  /* 0x0000062004047887 */ /* 0x000fe2000a800000 */
[----:B------:R-:W-:Y:S01]  /*0b80*/  UMOV UR8, 0x1 ;  /* 0x0000000100087882 */ /* 0x000fe20000000000 */
[----:B------:R-:W-:Y:S01]  /*0b90*/  ELECT P0, URZ, PT ;  /* 0x0000000000ff782f */ /* 0x000fe20003800000 */
[----:B------:R-:W-:-:S04]  /*0ba0*/  UIADD3 UR8, UPT, UPT, -UR8, 0x100000, URZ ;  /* 0x0010000008087890 */ /* 0x000fc8000fffe1ff */
[----:B------:R-:W-:Y:S02]  /*0bb0*/  USHF.L.U32 UR9, UR8, 0xb, URZ ;  /* 0x0000000b08097899 */ /* 0x000fe400080006ff */
[----:B------:R-:W-:Y:S02]  /*0bc0*/  USHF.L.U32 UR8, UR8, 0x1, URZ ;  /* 0x0000000108087899 */ /* 0x000fe400080006ff */
[----:B-1----:R-:W-:Y:S02]  /*0bd0*/  ULEA UR6, UR6, UR5, 0x18 ;  /* 0x0000000506067291 */ /* 0x002fe4000f8ec0ff */
[----:B------:R-:W-:-:S04]  /*0be0*/  UIADD3 UR4, UPT, UPT, -UR4, 0x100000, URZ ;  /* 0x0010000004047890 */ /* 0x000fc8000fffe1ff */
[----:B------:R-:W-:Y:S02]  /*0bf0*/  USHF.L.U32 UR5, UR4, 0xb, URZ ;  /* 0x0000000b04057899 */ /* 0x000fe400080006ff */
[----:B------:R-:W-:Y:S01]  /*0c00*/  USHF.L.U32 UR4, UR4, 0x1, URZ ;  /* 0x0000000104047899 */ /* 0x000fe200080006ff */
[----:B------:R-:W1:Y:S03]  /*0c10*/  FENCE.VIEW.ASYNC.S ;  /* 0x00000000000073c6 */ /* 0x000e660000000000 */
[----:B-1----:R2:W1:Y:S08]  /*0c20*/  SYNCS.EXCH.64 URZ, [UR6+0x160], UR8 ;  /* 0x0001600806ff75b2 */ /* 0x0024700008000100 */
[----:B------:R2:W1:Y:S01]  /*0c30*/  SYNCS.EXCH.64 URZ, [UR6+0x170], UR4 ;  /* 0x0001700406ff75b2 */ /* 0x0004620008000100 */
[----:B------:R2:W1:Y:S01]  /*0c40*/  SYNCS.EXCH.64 URZ, [UR6+0x168], UR8 ;  /* 0x0001680806ff75b2 */ /* 0x0004620008000100 */
[----:B------:R2:W1:Y:S02]  /*0c50*/  SYNCS.EXCH.64 URZ, [UR6+0x178], UR4 ;  /* 0x0001780406ff75b2 */ /* 0x0004640008000100 */
[----:B--2---:R-:W-:Y:S01]  /*0c60*/  NOP ;  /* 0x0000000000007918 */ /* 0x004fe20000000000 */
.L_x_13:
[----:B------:R-:W2:Y:S01]  /*0c70*/  SHFL.IDX PT, R2, R50, RZ, 0x1f ;  /* 0x00001fff32027589 */ /* 0x000ea200000e0000 */
[----:B------:R-:W-:Y:S01]  /*0c80*/  NOP ;  /* 0x0000000000007918 */ /* 0x000fe20000000000 */
[----:B--2---:R-:W-:-:S13]  /*0c90*/  ISETP.NE.AND P0, PT, R2, 0x5, PT ;  /* 0x000000050200780c */ /* 0x004fda0003f05270 */
[----:B------:R-:W-:Y:S05]  /*0ca0*/  @P0 BRA `(.L_x_14) ;  /* 0x0000000000580947 */ /* 0x000fea0003800000 */
[----:B-1----:R-:W1:Y:S01]  /*0cb0*/  S2UR UR4, SR_CgaCtaId ;  /* 0x00000000000479c3 */ /* 0x002e620000008800 */
        /* <DEDUP_REMOVED lines=12> */
[----:B-1----:R2:W1:Y:S01]  /*0d80*/  SYNCS.EXCH.64 URZ, [UR4+0x180], UR8 ;  /* 0x0001800804ff75b2 */ /* 0x0024620008000100 */
[----:B------:R2:W1:Y:S01]  /*0d90*/  SYNCS.EXCH.64 URZ, [UR4+0x1a0], UR6 ;  /* 0x0001a00604ff75b2 */ /* 0x0004620008000100 */
[----:B------:R2:W1:Y:S01]  /*0da0*/  SYNCS.EXCH.64 URZ, [UR4+0x188], UR8 ;  /* 0x0001880804ff75b2 */ /* 0x0004620008000100 */
[----:B------:R2:W1:Y:S01]  /*0db0*/  SYNCS.EXCH.64 URZ, [UR4+0x1a8], UR6 ;  /* 0x0001a80604ff75b2 */ /* 0x0004620008000100 */
[----:B------:R2:W1:Y:S01]  /*0dc0*/  SYNCS.EXCH.64 URZ, [UR4+0x190], UR8 ;  /* 0x0001900804ff75b2 */ /* 0x0004620008000100 */
[----:B------:R2:W1:Y:S01]  /*0dd0*/  SYNCS.EXCH.64 URZ, [UR4+0x1b0], UR6 ;  /* 0x0001b00604ff75b2 */ /* 0x0004620008000100 */
[----:B------:R2:W1:Y:S01]  /*0de0*/  SYNCS.EXCH.64 URZ, [UR4+0x198], UR8 ;  /* 0x0001980804ff75b2 */ /* 0x0004620008000100 */
[----:B------:R2:W1:Y:S02]  /*0df0*/  SYNCS.EXCH.64 URZ, [UR4+0x1b8], UR6 ;  /* 0x0001b80604ff75b2 */ /* 0x0004640008000100 */
[----:B--2---:R-:W-:Y:S01]  /*0e00*/  NOP ;  /* 0x0000000000007918 */ /* 0x004fe20000000000 */
.L_x_14:
[----:B------:R-:W2:Y:S01]  /*0e10*/  SHFL.IDX PT, R2, R50, RZ, 0x1f ;  /* 0x00001fff32027589 */ /* 0x000ea200000e0000 */
[----:B------:R-:W-:Y:S01]  /*0e20*/  NOP ;  /* 0x0000000000007918 */ /* 0x000fe20000000000 */
[----:B--2---:R-:W-:-:S13]  /*0e30*/  ISETP.NE.AND P0, PT, R2, 0x3, PT ;  /* 0x000000030200780c */ /* 0x004fda0003f05270 */
[----:B------:R-:W-:Y:S05]  /*0e40*/  @P0 BRA `(.L_x_15) ;  /* 0x0000000000380947 */ /* 0x000fea0003800000 */
[----:B------:R-:W2:Y:S01]  /*0e50*/  S2UR UR5, SR_CgaCtaId ;  /* 0x00000000000579c3 */ /* 0x000ea20000008800 */
[----:B-1----:R-:W-:Y:S01]  /*0e60*/  UMOV UR4, 0x400 ;  /* 0x0000040000047882 */ /* 0x002fe20000000000 */
[----:B------:R-:W-:Y:S01]  /*0e70*/  UMOV UR6, 0x20 ;  /* 0x0000002000067882 */ /* 0x000fe20000000000 */
[----:B------:R-:W-:Y:S01]  /*0e80*/  ELECT P0, URZ, PT ;  /* 0x0000000000ff782f */ /* 0x000fe20003800000 */
[----:B------:R-:W-:-:S04]  /*0e90*/  UIADD3 UR6, UPT, UPT, -UR6, 0x100000, URZ ;  /* 0x0010000006067890 */ /* 0x000fc8000fffe1ff */
[----:B------:R-:W-:Y:S02]  /*0ea0*/  USHF.L.U32 UR7, UR6, 0xb, URZ ;  /* 0x0000000b06077899 */ /* 0x000fe400080006ff */
[----:B------:R-:W-:Y:S02]  /*0eb0*/  USHF.L.U32 UR6, UR6, 0x1, URZ ;  /* 0x0000000106067899 */ /* 0x000fe400080006ff */
[----:B--2---:R-:W-:Y:S01]  /*0ec0*/  ULEA UR4, UR5, UR4, 0x18 ;  /* 0x0000000405047291 */ /* 0x004fe2000f8ec0ff */
[----:B------:R-:W1:Y:S11]  /*0ed0*/  FENCE.VIEW.ASYNC.S ;  /* 0x00000000000073c6 */ /* 0x000e760000000000 */
[----:B-1----:R2:W1:Y:S01]  /*0ee0*/  SYNCS.EXCH.64 URZ, [UR4+0x1c0], UR6 ;  /* 0x0001c00604ff75b2 */ /* 0x0024620008000100 */
[----:B------:R2:W1:Y:S01]  /*0ef0*/  SYNCS.EXCH.64 URZ, [UR4+0x1d0], UR6 ;  /* 0x0001d00604ff75b2 */ /* 0x0004620008000100 */
[----:B------:R2:W1:Y:S01]  /*0f00*/  SYNCS.EXCH.64 URZ, [UR4+0x1c8], UR6 ;  /* 0x0001c80604ff75b2 */ /* 0x0004620008000100 */
[----:B------:R2:W1:Y:S02]  /*0f10*/  SYNCS.EXCH.64 URZ, [UR4+0x1d8], UR6 ;  /* 0x0001d80604ff75b2 */ /* 0x0004640008000100 */
[----:B--2---:R-:W-:Y:S01]  /*0f20*/  NOP ;  /* 0x0000000000007918 */ /* 0x004fe20000000000 */
.L_x_15:
[----:B------:R-:W2:Y:S01]  /*0f30*/  LDCU UR33, c[0x0][0x36c] ;  /* 0x00006d80ff2177ac */ /* 0x000ea20008000800 */
[----:B------:R-:W-:Y:S01]  /*0f40*/  ISETP.NE.OR P3, PT, R0, 0x2, !P3 ;  /* 0x000000020000780c */ /* 0x000fe20005f65670 */
[----:B------:R-:W-:Y:S01]  /*0f50*/  NOP ;  /* 0x0000000000007918 */ /* 0x000fe20000000000 */
[----:B------:R-:W-:Y:S01]  /*0f60*/  LOP3.LUT R0, R60, 0x1f, RZ, 0xc0, !PT ;  /* 0x0000001f3c007812 */ /* 0x000fe200078ec0ff */
[----:B------:R-:W-:Y:S02]  /*0f70*/  UISETP.NE.AND UP6, UPT, UR17, URZ, UPT ;  /* 0x000000ff1100728c */ /* 0x000fe4000bfc5270 */
[----:B--2---:R-:W-:-:S09]  /*0f80*/  UISETP.EQ.U32.AND UP0, UPT, UR33, 0x1, UPT ;  /* 0x000000012100788c */ /* 0x004fd2000bf02070 */
[----:B------:R-:W-:Y:S05]  /*0f90*/  BRA.U !UP0, `(.L_x_16) ;  /* 0x0000000108087547 */ /* 0x000fea000b800000 */
[----:B-1-34-:R-:W-:Y:S01]  /*0fa0*/  UCGABAR_ARV ;  /* 0x00000000000079c7 */ /* 0x01afe20008000000 */
[----:B------:R-:W-:Y:S05]  /*0fb0*/  BRA `(.L_x_17) ;  /* 0x0000000000047947 */ /* 0x000fea0003800000 */
.L_x_16:
[----:B-1-34-:R-:W-:Y:S01]  /*0fc0*/  NOP ;  /* 0x0000000000007918 */ /* 0x01afe20000000000 */
.L_x_17:
[----:B------:R-:W1:Y:S01]  /*0fd0*/  S2UR UR16, SR_CTAID.X ;  /* 0x00000000001079c3 */ /* 0x000e620000002500 */
[----:B------:R-:W-:-:S05]  /*0fe0*/  CS2R.32 R52, SR_CgaSize ;  /* 0x0000000000347805 */ /* 0x000fca0000008a00 */
[----:B------:R-:W-:-:S05]  /*0ff0*/  IMAD R52, R52, -0xa0, RZ ;  /* 0xffffff6034347824 */ /* 0x000fca00078e02ff */
[----:B------:R-:W-:-:S14]  /*1000*/  R2UR UR5, R52 ;  /* 0x00000000340572ca */ /* 0x000fdc00000e0000 */
[----:B------:R-:W2:Y:S01]  /*1010*/  LDCU UR5, c[0x0][UR5+0x2b0] ;  /* 0x00005600050577ac */ /* 0x000ea20008000800 */
[----:B------:R-:W-:-:S05]  /*1020*/  CS2R.32 R52, SR_CgaSize ;  /* 0x0000000000347805 */ /* 0x000fca0000008a00 */
[----:B------:R-:W-:-:S05]  /*1030*/  IMAD R52, R52, -0xa0, RZ ;  /* 0xffffff6034347824 */ /* 0x000fca00078e02ff */
[----:B------:R-:W-:-:S14]  /*1040*/  R2UR UR4, R52 ;  /* 0x00000000340472ca */ /* 0x000fdc00000e0000 */
[----:B------:R-:W3:Y:S01]  /*1050*/  LDCU UR4, c[0x0][UR4+0x2b4] ;  /* 0x00005680040477ac */ /* 0x000ee20008000800 */
[----:B------:R-:W4:Y:S01]  /*1060*/  S2UR UR20, SR_CTAID.Y ;  /* 0x00000000001479c3 */ /* 0x000f220000002600 */
[----:B------:R-:W-:-:S05]  /*1070*/  CS2R.32 R52, SR_CgaSize ;  /* 0x0000000000347805 */ /* 0x000fca0000008a00 */
[----:B------:R-:W-:-:S05]  /*1080*/  IMAD R52, R52, -0xa0, RZ ;  /* 0xffffff6034347824 */ /* 0x000fca00078e02ff */
[----:B------:R-:W-:-:S14]  /*1090*/  R2UR UR7, R52 ;  /* 0x00000000340772ca */ /* 0x000fdc00000e0000 */
[----:B------:R-:W3:Y:S01]  /*10a0*/  LDCU UR7, c[0x0][UR7+0x2a0] ;  /* 0x00005400070777ac */ /* 0x000ee20008000800 */
[----:B------:R-:W-:-:S05]  /*10b0*/  CS2R.32 R52, SR_CgaSize ;  /* 0x0000000000347805 */ /* 0x000fca0000008a00 */
[----:B------:R-:W-:-:S05]  /*10c0*/  IMAD R52, R52, -0xa0, RZ ;  /* 0xffffff6034347824 */ /* 0x000fca00078e02ff */
[----:B------:R-:W-:-:S14]  /*10d0*/  R2UR UR8, R52 ;  /* 0x00000000340872ca */ /* 0x000fdc00000e0000 */
[----:B------:R-:W3:Y:S01]  /*10e0*/  LDCU UR8, c[0x0][UR8+0x2a4] ;  /* 0x00005480080877ac */ /* 0x000ee20008000800 */
[----:B------:R-:W3:Y:S01]  /*10f0*/  S2UR UR6, SR_CgaCtaId ;  /* 0x00000000000679c3 */ /* 0x000ee20000008800 */
[----:B------:R-:W3:Y:S01]  /*1100*/  LDCU UR21, c[0x0][0xb24] ;  /* 0x00016480ff1577ac */ /* 0x000ee20008000800 */
[----:B------:R-:W3:Y:S01]  /*1110*/  LDCU UR42, c[0x0][0xb24] ;  /* 0x00016480ff2a77ac */ /* 0x000ee20008000800 */
[----:B-1----:R-:W-:Y:S01]  /*1120*/  I2FP.F32.U32 R3, UR16 ;  /* 0x0000001000037c45 */ /* 0x002fe20008201000 */
[----:B------:R-:W1:Y:S04]  /*1130*/  LDCU UR29, c[0x0][0xb30] ;  /* 0x00016600ff1d77ac */ /* 0x000e680008000800 */
[----:B--2---:R-:W-:Y:S01]  /*1140*/  FMUL R3, R3, UR5 ;  /* 0x0000000503037c20 */ /* 0x004fe20008400000 */
[----:B------:R-:W-:Y:S01]  /*1150*/  UMOV UR14, 0x55 ;  /* 0x00000055000e7882 */ /* 0x000fe20000000000 */
[----:B------:R-:W-:Y:S01]  /*1160*/  UMOV UR15, 0x3 ;  /* 0x00000003000f7882 */ /* 0x000fe20000000000 */
[----:B----4-:R-:W-:-:S03]  /*1170*/  I2FP.F32.U32 R2, UR20 ;  /* 0x0000001400027c45 */ /* 0x010fc60008201000 */
[----:B------:R-:W2:Y:S02]  /*1180*/  F2I.U32.TRUNC.NTZ R3, R3 ;  /* 0x0000000300037305 */ /* 0x000ea4000020f000 */
[----:B---3--:R-:W-:Y:S01]  /*1190*/  FMUL R2, R2, UR4 ;  /* 0x0000000402027c20 */ /* 0x008fe20008400000 */
[----:B------:R-:W-:Y:S02]  /*11a0*/  ULOP3.LUT UR50, UR6, 0x1, URZ, 0xc0, !UPT ;  /* 0x0000000106327892 */ /* 0x000fe4000f8ec0ff */
[----:B------:R-:W-:-:S03]  /*11b0*/  USHF.R.U32.HI UR32, URZ, 0x1, UR6 ;  /* 0x00000001ff207899 */ /* 0x000fc60008011606 */
[----:B------:R-:W3:Y:S01]  /*11c0*/  F2I.U32.TRUNC.NTZ R2, R2 ;  /* 0x0000000200027305 */ /* 0x000ee2000020f000 */
[----:B------:R-:W-:Y:S02]  /*11d0*/  USHF.L.U32 UR31, UR6, 0x8, URZ ;  /* 0x00000008061f7899 */ /* 0x000fe400080006ff */
[----:B------:R-:W-:Y:S02]  /*11e0*/  USHF.L.U32 UR30, UR6, 0xb, URZ ;  /* 0x0000000b061e7899 */ /* 0x000fe400080006ff */
[----:B------:R-:W-:Y:S01]  /*11f0*/  ULOP3.LUT UR5, UR6, 0x6, URZ, 0xc0, !UPT ;  /* 0x0000000606057892 */ /* 0x000fe2000f8ec0ff */
[----:B--2---:R-:W-:Y:S01]  /*1200*/  R2UR UR4, R3 ;  /* 0x00000000030472ca */ /* 0x004fe200000e0000 */
[----:B------:R-:W-:Y:S02]  /*1210*/  UISETP.GT.U32.AND UP1, UPT, UR50, 0xffff, UPT ;  /* 0x0000ffff3200788c */ /* 0x000fe4000bf24070 */
[----:B------:R-:W-:Y:S02]  /*1220*/  UISETP.GT.U32.AND UP0, UPT, UR5, 0xffff, UPT ;  /* 0x0000ffff0500788c */ /* 0x000fe4000bf04070 */
[----:B------:R-:W-:-:S02]  /*1230*/  USEL UR27, UR50, 0xffff, !UP1 ;  /* 0x0000ffff321b7887 */ /* 0x000fc4000c800000 */
[----:B------:R-:W-:Y:S01]  /*1240*/  USEL UR26, UR5, 0xffff, !UP0 ;  /* 0x0000ffff051a7887 */ /* 0x000fe2000c000000 */
[----:B---3--:R-:W-:Y:S02]  /*1250*/  R2UR UR6, R2 ;  /* 0x00000000020672ca */ /* 0x008fe400000e0000 */
[----:B------:R-:W-:-:S03]  /*1260*/  PRMT R2, RZ, 0x7610, R2 ;  /* 0x00007610ff027816 */ /* 0x000fc60000000002 */
[----:B------:R-:W-:-:S04]  /*1270*/  UIADD3 UR5, UPT, UPT, -UR4, URZ, URZ ;  /* 0x000000ff04057290 */ /* 0x000fc8000fffe1ff */
[----:B------:R-:W-:-:S04]  /*1280*/  UIMAD UR5, UR7, UR5, UR16 ;  /* 0x00000005070572a4 */ /* 0x000fc8000f8e0210 */
[----:B------:R-:W-:Y:S02]  /*1290*/  UIADD3 UR4, UPT, UPT, -UR6, URZ, URZ ;  /* 0x000000ff06047290 */ /* 0x000fe4000fffe1ff */
[----:B------:R-:W-:Y:S02]  /*12a0*/  IMAD.U32 R52, RZ, RZ, UR5 ;  /* 0x00000005ff347e24 */ /* 0x000fe4000f8e00ff */
[----:B------:R-:W-:-:S06]  /*12b0*/  UIMAD UR4, UR8, UR4, UR20 ;  /* 0x00000004080472a4 */ /* 0x000fcc000f8e0214 */
[----:B------:R-:W-:Y:S01]  /*12c0*/  IMAD.U32 R51, RZ, RZ, UR4 ;  /* 0x00000004ff337e24 */ /* 0x000fe2000f8e00ff */
[----:B-1----:R-:W-:Y:S06]  /*12d0*/  BRA.U UP6, `(.L_x_18) ;  /* 0x0000000106747547 */ /* 0x002fec000b800000 */
[----:B------:R-:W-:Y:S02]  /*12e0*/  R2UR UR4, R51 ;  /* 0x00000000330472ca */ /* 0x000fe400000e0000 */
[----:B------:R-:W-:-:S11]  /*12f0*/  R2UR UR7, R52 ;  /* 0x00000000340772ca */ /* 0x000fd600000e0000 */
[----:B------:R-:W-:Y:S02]  /*1300*/  UISETP.NE.AND UP2, UPT, UR4, 0x2, UPT ;  /* 0x000000020400788c */ /* 0x000fe4000bf45270 */
[----:B------:R-:W-:Y:S02]  /*1310*/  UISETP.NE.AND UP4, UPT, UR4, URZ, UPT ;  /* 0x000000ff0400728c */ /* 0x000fe4000bf85270 */
[----:B------:R-:W-:Y:S02]  /*1320*/  UISETP.NE.AND UP0, UPT, UR4, 0x1, UPT ;  /* 0x000000010400788c */ /* 0x000fe4000bf05270 */
[----:B------:R-:W-:Y:S02]  /*1330*/  UISETP.NE.AND UP1, UPT, UR4, 0x3, UPT ;  /* 0x000000030400788c */ /* 0x000fe4000bf25270 */
[----:B------:R-:W-:Y:S02]  /*1340*/  USEL UR4, URZ, 0x10, UP2 ;  /* 0x00000010ff047887 */ /* 0x000fe40009000000 */
[----:B------:R-:W-:-:S02]  /*1350*/  USEL UR12, URZ, 0x20, UP2 ;  /* 0x00000020ff0c7887 */ /* 0x000fc40009000000 */
[----:B------:R-:W-:Y:S02]  /*1360*/  UISETP.NE.AND UP3, UPT, UR7, URZ, UPT ;  /* 0x000000ff0700728c */ /* 0x000fe4000bf65270 */
[----:B------:R-:W-:Y:S02]  /*1370*/  USEL UR5, URZ, 0x4, UP0 ;  /* 0x00000004ff057887 */ /* 0x000fe40008000000 */
[----:B------:R-:W-:Y:S02]  /*1380*/  UISETP.NE.AND UP2, UPT, UR7, URZ, UP4 ;  /* 0x000000ff0700728c */ /* 0x000fe4000a745270 */
[----:B------:R-:W-:Y:S02]  /*1390*/  USEL UR11, URZ, 0x8, UP0 ;  /* 0x00000008ff0b7887 */ /* 0x000fe40008000000 */
[----:B------:R-:W-:Y:S02]  /*13a0*/  UISETP.NE.AND UP0, UPT, UR7, 0x1, UPT ;  /* 0x000000010700788c */ /* 0x000fe4000bf05270 */
[----:B------:R-:W-:-:S02]  /*13b0*/  USEL UR6, URZ, 0x2, UP4 ;  /* 0x00000002ff067887 */ /* 0x000fc4000a000000 */
[----:B------:R-:W-:Y:S02]  /*13c0*/  USEL UR7, URZ, 0x40, UP1 ;  /* 0x00000040ff077887 */ /* 0x000fe40008800000 */
[----:B------:R-:W-:Y:S02]  /*13d0*/  USEL UR10, URZ, 0x1, UP2 ;  /* 0x00000001ff0a7887 */ /* 0x000fe40009000000 */
[----:B------:R-:W-:Y:S02]  /*13e0*/  USEL UR8, UR5, 0x4, UP3 ;  /* 0x0000000405087887 */ /* 0x000fe40009800000 */
[----:B------:R-:W-:Y:S02]  /*13f0*/  USEL UR4, UR4, 0x10, UP3 ;  /* 0x0000001004047887 */ /* 0x000fe40009800000 */
[----:B------:R-:W-:Y:S02]  /*1400*/  USEL UR9, UR7, 0x40, UP3 ;  /* 0x0000004007097887 */ /* 0x000fe40009800000 */
[----:B------:R-:W-:-:S02]  /*1410*/  USEL UR5, UR6, 0x2, UP0 ;  /* 0x0000000206057887 */ /* 0x000fc40008000000 */
[----:B------:R-:W-:Y:S02]  /*1420*/  UIADD3 UR4, UPT, UPT, UR4, UR8, UR10 ;  /* 0x0000000804047290 */ /* 0x000fe4000fffe00a */
[----:B------:R-:W-:Y:S02]  /*1430*/  USEL UR13, URZ, 0x80, UP1 ;  /* 0x00000080ff0d7887 */ /* 0x000fe40008800000 */
[----:B------:R-:W-:Y:S02]  /*1440*/  USEL UR7, UR11, 0x8, UP0 ;  /* 0x000000080b077887 */ /* 0x000fe40008000000 */
[----:B------:R-:W-:Y:S02]  /*1450*/  USEL UR6, UR12, 0x20, UP0 ;  /* 0x000000200c067887 */ /* 0x000fe40008000000 */
[----:B------:R-:W-:Y:S02]  /*1460*/  UIADD3 UR4, UPT, UPT, UR5, UR9, UR4 ;  /* 0x0000000905047290 */ /* 0x000fe4000fffe004 */
[----:B------:R-:W-:-:S02]  /*1470*/  USEL UR5, UR13, 0x80, UP0 ;  /* 0x000000800d057887 */ /* 0x000fc40008000000 */
[----:B------:R-:W-:-:S04]  /*1480*/  UIADD3 UR4, UPT, UPT, UR6, UR7, UR4 ;  /* 0x0000000706047290 */ /* 0x000fc8000fffe004 */
[----:B------:R-:W-:-:S06]  /*1490*/  UIADD3 UR4, UPT, UPT, UR4, UR5, URZ ;  /* 0x0000000504047290 */ /* 0x000fcc000fffe0ff */
[----:B------:R-:W-:-:S07]  /*14a0*/  IMAD.U32 R2, RZ, RZ, UR4 ;  /* 0x00000004ff027e24 */ /* 0x000fce000f8e00ff */
.L_x_18:
[----:B------:R-:W1:Y:S01]  /*14b0*/  S2UR UR36, SR_CTAID.Z ;  /* 0x00000000002479c3 */ /* 0x000e620000002700 */
[----:B------:R-:W-:Y:S02]  /*14c0*/  UISETP.GE.AND UP0, UPT, UR21, 0x1, UPT ;  /* 0x000000011500788c */ /* 0x000fe4000bf06270 */
[----:B------:R-:W-:Y:S02]  /*14d0*/  ULOP3.LUT UR27, UR27, 0xffff, URZ, 0xc0, !UPT ;  /* 0x0000ffff1b1b7892 */ /* 0x000fe4000f8ec0ff */
[----:B------:R-:W-:Y:S02]  /*14e0*/  ULOP3.LUT UR26, UR26, 0xffff, URZ, 0xc0, !UPT ;  /* 0x0000ffff1a1a7892 */ /* 0x000fe4000f8ec0ff */
[----:B------:R-:W-:Y:S02]  /*14f0*/  UISETP.NE.AND UP3, UPT, UR17, 0x2, UPT ;  /* 0x000000021100788c */ /* 0x000fe4000bf65270 */
[----:B------:R-:W-:Y:S02]  /*1500*/  ULOP3.LUT UR31, UR31, 0x600, URZ, 0xc0, !UPT ;  /* 0x000006001f1f7892 */ /* 0x000fe4000f8ec0ff */
[----:B------:R-:W-:-:S02]  /*1510*/  ULOP3.LUT UR30, UR30, 0x800, URZ, 0xc0, !UPT ;  /* 0x000008001e1e7892 */ /* 0x000fc4000f8ec0ff */
[----:B------:R-:W-:Y:S02]  /*1520*/  USHF.L.U32 UR27, UR14, UR27, URZ ;  /* 0x0000001b0e1b7299 */ /* 0x000fe400080006ff */
[----:B------:R-:W-:Y:S01]  /*1530*/  USHF.L.U32 UR26, UR15, UR26, URZ ;  /* 0x0000001a0f1a7299 */ /* 0x000fe200080006ff */
[----:B------:R-:W-:Y:S11]  /*1540*/  BRA.U !UP0, `(.L_x_19) ;  /* 0x0000000108d47547 */ /* 0x000ff6000b800000 */
[----:B------:R-:W2:Y:S01]  /*1550*/  LDCU.128 UR12, c[0x0][0xb10] ;  /* 0x00016200ff0c77ac */ /* 0x000ea20008000c00 */
[----:B------:R-:W3:Y:S01]  /*1560*/  LDCU UR6, c[0x0][0x370] ;  /* 0x00006e00ff0677ac */ /* 0x000ee20008000800 */
[----:B------:R-:W4:Y:S01]  /*1570*/  LDCU UR5, c[0x0][0x374] ;  /* 0x00006e80ff0577ac */ /* 0x000f220008000800 */
[----:B------:R-:W1:Y:S01]  /*1580*/  LDCU UR28, c[0x0][0xb0c] ;  /* 0x00016180ff1c77ac */ /* 0x000e620008000800 */
[----:B------:R-:W1:Y:S01]  /*1590*/  LDCU UR7, c[0x0][0xb20] ;  /* 0x00016400ff0777ac */ /* 0x000e620008000800 */
[----:B------:R-:W1:Y:S01]  /*15a0*/  LDCU.64 UR8, c[0x0][0xb28] ;  /* 0x00016500ff0877ac */ /* 0x000e620008000a00 */
[----:B--2---:R-:W-:Y:S02]  /*15b0*/  UISETP.NE.AND UP0, UPT, UR14, 0x1, UPT ;  /* 0x000000010e00788c */ /* 0x004fe4000bf05270 */
[----:B----4-:R-:W-:Y:S02]  /*15c0*/  UIMAD.WIDE.U32 UR10, UR5, UR15, URZ ;  /* 0x0000000f050a72a5 */ /* 0x010fe4000f8e00ff */
[----:B---3--:R-:W-:-:S02]  /*15d0*/  UIMAD.WIDE.U32 UR22, UR6, UR12, URZ ;  /* 0x0000000c061672a5 */ /* 0x008fc4000f8e00ff */
[----:B-1----:R-:W-:Y:S02]  /*15e0*/  UISETP.NE.AND UP1, UPT, UR28, 0x1, UPT ;  /* 0x000000011c00788c */ /* 0x002fe4000bf25270 */
[----:B------:R-:W-:Y:S01]  /*15f0*/  UISETP.NE.AND UP2, UPT, UR21, 0x1, UPT ;  /* 0x000000011500788c */ /* 0x000fe2000bf45270 */
[----:B------:R-:W-:Y:S02]  /*1600*/  UMOV UR10, UR11 ;  /* 0x0000000b000a7c82 */ /* 0x000fe40008000000 */
[----:B------:R-:W-:Y:S01]  /*1610*/  UMOV UR22, UR23 ;  /* 0x0000001700167c82 */ /* 0x000fe20008000000 */
[----:B------:R-:W-:Y:S02]  /*1620*/  @UP0 USHF.R.U32.HI UR5, URZ, UR7, UR10 ;  /* 0x00000007ff050299 */ /* 0x000fe4000801160a */
[----:B------:R-:W-:Y:S02]  /*1630*/  UIMAD.WIDE.U32 UR24, UR20, UR15, URZ ;  /* 0x0000000f141872a5 */ /* 0x000fe4000f8e00ff */
[----:B------:R-:W-:-:S02]  /*1640*/  UIMAD.WIDE.U32 UR10, UR5, UR8, URZ ;  /* 0x00000008050a72a5 */ /* 0x000fc4000f8e00ff */
[----:B------:R-:W-:Y:S02]  /*1650*/  @UP1 USHF.R.U32.HI UR6, URZ, UR13, UR22 ;  /* 0x0000000dff061299 */ /* 0x000fe40008011616 */
[----:B------:R-:W-:Y:S02]  /*1660*/  UIMAD.WIDE.U32 UR18, UR16, UR12, URZ ;  /* 0x0000000c101272a5 */ /* 0x000fe4000f8e00ff */
[----:B------:R-:W-:Y:S01]  /*1670*/  UIMAD.WIDE.U32 UR22, UR6, UR8, URZ ;  /* 0x00000008061672a5 */ /* 0x000fe2000f8e00ff */
[----:B------:R-:W-:Y:S01]  /*1680*/  UMOV UR4, UR25 ;  /* 0x0000001900047c82 */ /* 0x000fe20008000000 */
[----:B------:R-:W-:Y:S01]  /*1690*/  UMOV UR10, UR11 ;  /* 0x0000000b000a7c82 */ /* 0x000fe20008000000 */
[----:B------:R-:W-:Y:S02]  /*16a0*/  USHF.R.U32.HI UR4, URZ, UR7, UR4 ;  /* 0x00000007ff047299 */ /* 0x000fe40008011604 */
[----:B------:R-:W-:Y:S02]  /*16b0*/  @UP2 USHF.R.U32.HI UR5, URZ, UR9, UR10 ;  /* 0x00000009ff052299 */ /* 0x000fe4000801160a */
[----:B------:R-:W-:Y:S01]  /*16c0*/  UMOV UR7, UR23 ;  /* 0x0000001700077c82 */ /* 0x000fe20008000000 */
[----:B------:R-:W-:Y:S01]  /*16d0*/  UMOV UR18, UR19 ;  /* 0x0000001300127c82 */ /* 0x000fe20008000000 */
[----:B------:R-:W-:-:S02]  /*16e0*/  @UP2 USHF.R.U32.HI UR6, URZ, UR9, UR7 ;  /* 0x00000009ff062299 */ /* 0x000fc40008011607 */
[----:B------:R-:W-:Y:S02]  /*16f0*/  USHF.R.U32.HI UR13, URZ, UR13, UR18 ;  /* 0x0000000dff0d7299 */ /* 0x000fe40008011612 */
[----:B------:R-:W-:Y:S02]  /*1700*/  USEL UR4, UR20, UR4, !UP0 ;  /* 0x0000000414047287 */ /* 0x000fe4000c000000 */
[----:B------:R-:W-:Y:S02]  /*1710*/  UIMAD UR7, UR5, UR21, URZ ;  /* 0x00000015050772a4 */ /* 0x000fe4000f8e02ff */
[----:B------:R-:W-:Y:S02]  /*1720*/  USEL UR5, UR16, UR13, !UP1 ;  /* 0x0000000d10057287 */ /* 0x000fe4000c800000 */
[----:B------:R-:W-:Y:S02]  /*1730*/  UIMAD UR12, UR6, UR21, URZ ;  /* 0x00000015060c72a4 */ /* 0x000fe4000f8e02ff */
[----:B------:R-:W-:-:S02]  /*1740*/  UISETP.GE.AND UP0, UPT, UR4, UR7, UPT ;  /* 0x000000070400728c */ /* 0x000fc4000bf06270 */
[----:B------:R-:W-:Y:S02]  /*1750*/  UIMAD.WIDE.U32 UR10, UR4, UR8, URZ ;  /* 0x00000008040a72a5 */ /* 0x000fe4000f8e00ff */
[----:B------:R-:W-:Y:S02]  /*1760*/  UISETP.GE.OR UP0, UPT, UR5, UR12, UP0 ;  /* 0x0000000c0500728c */ /* 0x000fe40008706670 */
[----:B------:R-:W-:Y:S02]  /*1770*/  UIMAD.WIDE.U32 UR12, UR5, UR8, URZ ;  /* 0x00000008050c72a5 */ /* 0x000fe4000f8e00ff */
[----:B------:R-:W-:Y:S01]  /*1780*/  UIADD3 UR10, UPT, UPT, -UR4, URZ, URZ ;  /* 0x000000ff040a7290 */ /* 0x000fe2000fffe1ff */
[----:B------:R-:W-:Y:S01]  /*1790*/  UMOV UR8, UR11 ;  /* 0x0000000b00087c82 */ /* 0x000fe20008000000 */
[----:B------:R-:W-:Y:S02]  /*17a0*/  UIADD3 UR11, UPT, UPT, -UR5, URZ, URZ ;  /* 0x000000ff050b7290 */ /* 0x000fe4000fffe1ff */
[----:B------:R-:W-:-:S03]  /*17b0*/  USHF.R.U32.HI UR8, URZ, UR9, UR8 ;  /* 0x00000009ff087299 */ /* 0x000fc60008011608 */
[----:B------:R-:W-:Y:S01]  /*17c0*/  @!UP0 UMOV UR7, UR13 ;  /* 0x0000000d00078c82 */ /* 0x000fe20008000000 */
[----:B------:R-:W-:Y:S02]  /*17d0*/  UIMAD UR20, UR14, UR10, UR20 ;  /* 0x0000000a0e1472a4 */ /* 0x000fe4000f8e0214 */
[----:B------:R-:W-:Y:S02]  /*17e0*/  USEL UR8, UR4, UR8, !UP2 ;  /* 0x0000000804087287 */ /* 0x000fe4000d000000 */
[----:B------:R-:W-:Y:S02]  /*17f0*/  @!UP0 USHF.R.U32.HI UR7, URZ, UR9, UR7 ;  /* 0x00000009ff078299 */ /* 0x000fe40008011607 */
[----:B------:R-:W-:Y:S02]  /*1800*/  UIADD3 UR9, UPT, UPT, -UR8, URZ, URZ ;  /* 0x000000ff08097290 */ /* 0x000fe4000fffe1ff */
[----:B------:R-:W-:Y:S02]  /*1810*/  @!UP0 USEL UR7, UR5, UR7, !UP2 ;  /* 0x0000000705078287 */ /* 0x000fe4000d000000 */
[----:B------:R-:W-:-:S02]  /*1820*/  UIMAD UR9, UR21, UR9, UR4 ;  /* 0x00000009150972a4 */ /* 0x000fc4000f8e0204 */
[----:B------:R-:W-:Y:S02]  /*1830*/  @!UP0 UIADD3 UR8, UPT, UPT, UR8, -UR7, URZ ;  /* 0x8000000708088290 */ /* 0x000fe4000fffe0ff */
[----:B------:R-:W-:Y:S02]  /*1840*/  @!UP0 UIMAD UR6, UR9, UR6, UR7 ;  /* 0x00000006090682a4 */ /* 0x000fe4000f8e0207 */
[----:B------:R-:W-:Y:S02]  /*1850*/  @!UP0 UIMAD UR4, UR8, UR21, UR5 ;  /* 0x00000015080482a4 */ /* 0x000fe4000f8e0205 */
[----:B------:R-:W-:Y:S02]  /*1860*/  UIMAD UR16, UR28, UR11, UR16 ;  /* 0x0000000b1c1072a4 */ /* 0x000fe4000f8e0210 */
[----:B------:R-:W-:Y:S01]  /*1870*/  UIMAD UR20, UR4, UR14, UR20 ;  /* 0x0000000e041472a4 */ /* 0x000fe2000f8e0214 */
[----:B------:R-:W-:Y:S02]  /*1880*/  @!UP0 UMOV UR5, UR6 ;  /* 0x0000000600058c82 */ /* 0x000fe40008000000 */
[----:B------:R-:W-:-:S12]  /*1890*/  UIMAD UR16, UR5, UR28, UR16 ;  /* 0x0000001c051072a4 */ /* 0x000fd8000f8e0210 */
.L_x_19:
[----:B------:R-:W-:-:S09]  /*18a0*/  UISETP.NE.AND UP0, UPT, UR29, 0x1, UPT ;  /* 0x000000011d00788c */ /* 0x000fd2000bf05270 */
[----:B------:R-:W-:Y:S05]  /*18b0*/  BRA.U UP0, `(.L_x_20) ;  /* 0x0000000100447547 */ /* 0x000fea000b800000 */
[----:B------:R-:W2:Y:S01]  /*18c0*/  LDCU.128 UR8, c[0x0][0xb10] ;  /* 0x00016200ff0877ac */ /* 0x000ea20008000c00 */
[----:B------:R-:W3:Y:S01]  /*18d0*/  LDCU UR12, c[0x0][0xb0c] ;  /* 0x00016180ff0c77ac */ /* 0x000ee20008000800 */
[----:B------:R-:W4:Y:S01]  /*18e0*/  LDCU UR13, c[0x0][0xb20] ;  /* 0x00016400ff0d77ac */ /* 0x000f220008000800 */
[----:B--2---:R-:W-:Y:S02]  /*18f0*/  UIMAD.WIDE.U32 UR6, UR16, UR8, URZ ;  /* 0x00000008100672a5 */ /* 0x004fe4000f8e00ff */
[----:B------:R-:W-:Y:S02]  /*1900*/  UIMAD.WIDE.U32 UR4, UR20, UR11, URZ ;  /* 0x0000000b140472a5 */ /* 0x000fe4000f8e00ff */
[----:B---3--:R-:W-:Y:S02]  /*1910*/  UISETP.NE.AND UP1, UPT, UR12, 0x1, UPT ;  /* 0x000000010c00788c */ /* 0x008fe4000bf25270 */
[----:B------:R-:W-:Y:S01]  /*1920*/  UISETP.NE.AND UP0, UPT, UR10, 0x1, UPT ;  /* 0x000000010a00788c */ /* 0x000fe2000bf05270 */
[----:B------:R-:W-:-:S02]  /*1930*/  UMOV UR6, UR7 ;  /* 0x0000000700067c82 */ /* 0x000fc40008000000 */
[----:B------:R-:W-:Y:S01]  /*1940*/  UMOV UR4, UR5 ;  /* 0x0000000500047c82 */ /* 0x000fe20008000000 */
[----:B------:R-:W-:Y:S02]  /*1950*/  USHF.R.U32.HI UR6, URZ, UR9, UR6 ;  /* 0x00000009ff067299 */ /* 0x000fe40008011606 */
[----:B----4-:R-:W-:Y:S02]  /*1960*/  USHF.R.U32.HI UR4, URZ, UR13, UR4 ;  /* 0x0000000dff047299 */ /* 0x010fe40008011604 */
[----:B------:R-:W-:Y:S02]  /*1970*/  USEL UR5, UR16, UR6, !UP1 ;  /* 0x0000000610057287 */ /* 0x000fe4000c800000 */
[----:B------:R-:W-:-:S04]  /*1980*/  USEL UR4, UR20, UR4, !UP0 ;  /* 0x0000000414047287 */ /* 0x000fc8000c000000 */
[----:B------:R-:W-:Y:S02]  /*1990*/  UIADD3 UR6, UPT, UPT, UR5, -UR4, URZ ;  /* 0x8000000405067290 */ /* 0x000fe4000fffe0ff */
[----:B------:R-:W-:Y:S02]  /*19a0*/  UIADD3 UR4, UPT, UPT, -UR5, UR4, URZ ;  /* 0x0000000405047290 */ /* 0x000fe4000fffe1ff */
[----:B------:R-:W-:Y:S02]  /*19b0*/  UIMAD UR20, UR6, UR10, UR20 ;  /* 0x0000000a061472a4 */ /* 0x000fe4000f8e0214 */
[----:B------:R-:W-:-:S12]  /*19c0*/  UIMAD UR16, UR4, UR12, UR16 ;  /* 0x0000000c041072a4 */ /* 0x000fd8000f8e0210 */
.L_x_20:
[----:B------:R-:W-:-:S09]  /*19d0*/  UISETP.EQ.U32.AND UP0, UPT, UR33, 0x1, UPT ;  /* 0x000000012100788c */ /* 0x000fd2000bf02070 */
[----:B------:R-:W-:Y:S05]  /*19e0*/  BRA.U !UP0, `(.L_x_21) ;  /* 0x00000001080c7547 */ /* 0x000fea000b800000 */
[----:B------:R-:W-:Y:S01]  /*19f0*/  UCGABAR_WAIT ;  /* 0x0000000000007dc7 */ /* 0x000fe20008000000 */
[----:B------:R-:W-:Y:S01]  /*1a00*/  CCTL.IVALL ;  /* 0x00000000ff00798f */ /* 0x000fe20002000000 */
[----:B------:R-:W-:Y:S05]  /*1a10*/  BRA `(.L_x_22) ;  /* 0x0000000000047947 */ /* 0x000fea0003800000 */
.L_x_21:
[----:B------:R-:W-:Y:S06]  /*1a20*/  BAR.SYNC.DEFER_BLOCKING 0x0 ;  /* 0x0000000000007b1d */ /* 0x000fec0000010000 */
.L_x_22:
[----:B------:R-:W-:Y:S05]  /*1a30*/  BRA.U UP3, `(.L_x_23) ;  /* 0x0000001903b07547 */ /* 0x000fea000b800000 */
[----:B------:R-:W2:Y:S01]  /*1a40*/  LDCU UR7, c[0x0][0x38c] ;  /* 0x00007180ff0777ac */ /* 0x000ea20008000800 */
[----:B------:R-:W3:Y:S01]  /*1a50*/  S2UR UR8, SR_CgaCtaId ;  /* 0x00000000000879c3 */ /* 0x000ee20000008800 */
[----:B------:R-:W-:Y:S01]  /*1a60*/  PLOP3.LUT P1, PT, PT, PT, UP5, 0x80, 0x8 ;  /* 0x000000000008781c */ /* 0x000fe20003f2f058 */
[----:B------:R-:W-:Y:S01]  /*1a70*/  IMAD.MOV.U32 R12, RZ, RZ, 0x1 ;  /* 0x00000001ff0c7424 */ /* 0x000fe200078e00ff */
[----:B------:R-:W-:Y:S01]  /*1a80*/  UISETP.NE.AND UP0, UPT, UR17, URZ, UPT ;  /* 0x000000ff1100728c */ /* 0x000fe2000bf05270 */
[----:B------:R-:W-:Y:S01]  /*1a90*/  ISETP.EQ.OR P2, PT, R0, RZ, P3 ;  /* 0x000000ff0000720c */ /* 0x000fe20001f42670 */
[----:B------:R-:W-:Y:S01]  /*1aa0*/  UMOV UR21, 0x400 ;  /* 0x0000040000157882 */ /* 0x000fe20000000000 */
[----:B------:R-:W-:Y:S01]  /*1ab0*/  USHF.L.U32 UR5, UR32, 0x4, URZ ;  /* 0x0000000420057899 */ /* 0x000fe200080006ff */
[----:B------:R-:W-:Y:S01]  /*1ac0*/  PLOP3.LUT P1, PT, P1, PT, PT, 0x8, 0x80 ;  /* 0x000000000080781c */ /* 0x000fe20000f2e170 */
[----:B------:R-:W-:Y:S01]  /*1ad0*/  USEL UR25, UR48, 0x2, UP0 ;  /* 0x0000000230197887 */ /* 0x000fe20008000000 */
[----:B------:R-:W-:Y:S01]  /*1ae0*/  CS2R R10, SRZ ;  /* 0x00000000000a7805 */ /* 0x000fe2000001ff00 */
[----:B------:R-:W-:Y:S01]  /*1af0*/  IMAD.MOV.U32 R9, RZ, RZ, RZ ;  /* 0x000000ffff097224 */ /* 0x000fe200078e00ff */
[----:B------:R-:W4:Y:S01]  /*1b00*/  LDCU UR43, c[0x0][0x370] ;  /* 0x00006e00ff2b77ac */ /* 0x000f220008000800 */
[----:B------:R-:W-:Y:S01]  /*1b10*/  IMAD.MOV.U32 R8, RZ, RZ, 0x1 ;  /* 0x00000001ff087424 */ /* 0x000fe200078e00ff */
[----:B------:R-:W1:Y:S01]  /*1b20*/  LDCU.64 UR28, c[0x0][0x348] ;  /* 0x00006900ff1c77ac */ /* 0x000e620008000a00 */
[----:B--2---:R-:W-:-:S02]  /*1b30*/  UIADD3 UR6, UPT, UPT, UR7, 0x1f, URZ ;  /* 0x0000001f07067890 */ /* 0x004fc4000fffe0ff */
[----:B------:R-:W-:Y:S02]  /*1b40*/  UIADD3 UR49, UPT, UPT, UR7, 0x3e, URZ ;  /* 0x0000003e07317890 */ /* 0x000fe4000fffe0ff */
[----:B------:R-:W-:Y:S02]  /*1b50*/  USHF.R.S32.HI UR4, URZ, 0x1f, UR6 ;  /* 0x0000001fff047899 */ /* 0x000fe40008011406 */
[----:B---3--:R-:W-:Y:S02]  /*1b60*/  ULEA UR21, UR8, UR21, 0x18 ;  /* 0x0000001508157291 */ /* 0x008fe4000f8ec0ff */
[----:B------:R-:W-:Y:S02]  /*1b70*/  ULEA.HI UR4, UR4, UR6, URZ, 0x5 ;  /* 0x0000000604047291 */ /* 0x000fe4000f8f28ff */
[----:B------:R-:W-:Y:S02]  /*1b80*/  UIADD3 UR6, UPT, UPT, UR7, -0x1, URZ ;  /* 0xffffffff07067890 */ /* 0x000fe4000fffe0ff */
[----:B------:R-:W-:-:S02]  /*1b90*/  USHF.R.S32.HI UR45, URZ, 0x5, UR4 ;  /* 0x00000005ff2d7899 */ /* 0x000fc40008011404 */
[----:B------:R-:W-:Y:S02]  /*1ba0*/  UISETP.GE.U32.AND UP1, UPT, UR6, -0x3f, UPT ;  /* 0xffffffc10600788c */ /* 0x000fe4000bf26070 */
[----:B------:R-:W-:Y:S02]  /*1bb0*/  UISETP.LT.U32.AND UP0, UPT, UR45, 0x11, UPT ;  /* 0x000000112d00788c */ /* 0x000fe4000bf01070 */
[----:B------:R-:W-:Y:S02]  /*1bc0*/  ULEA UR38, UR31, UR21, 0x1 ;  /* 0x000000151f267291 */ /* 0x000fe4000f8e08ff */
[----:B------:R-:W-:Y:S02]  /*1bd0*/  USEL UR44, UR45, 0x11, UP0 ;  /* 0x000000112d2c7887 */ /* 0x000fe40008000000 */
[----:B------:R-:W-:Y:S02]  /*1be0*/  ULEA UR37, UR30, UR21, 0x1 ;  /* 0x000000151e257291 */ /* 0x000fe4000f8e08ff */
[----:B------:R-:W-:-:S02]  /*1bf0*/  UIADD3 UR24, UPT, UPT, UR44, -0x1, URZ ;  /* 0xffffffff2c187890 */ /* 0x000fc4000fffe0ff */
[----:B------:R-:W-:Y:S01]  /*1c00*/  @UP1 UIADD3 UR24, UPT, UPT, UR44, URZ, URZ ;  /* 0x000000ff2c181290 */ /* 0x000fe2000fffe0ff */
[----:B------:R-:W2:Y:S01]  /*1c10*/  LDCU UR41, c[0x0][0x374] ;  /* 0x00006e80ff2977ac */ /* 0x000ea20008000800 */
[----:B------:R-:W-:Y:S02]  /*1c20*/  ULOP3.LUT UR47, UR5, 0x30, URZ, 0xe2, !UPT ;  /* 0x00000030052f7892 */ /* 0x000fe4000f8ee2ff */
[----:B------:R-:W-:Y:S02]  /*1c30*/  UIADD3 UR38, UPT, UPT, UR38, 0x4600, URZ ;  /* 0x0000460026267890 */ /* 0x000fe4000fffe0ff */
[----:B------:R-:W-:Y:S02]  /*1c40*/  UIADD3 UR37, UPT, UPT, UR37, 0x15600, URZ ;  /* 0x0001560025257890 */ /* 0x000fe4000fffe0ff */
[----:B------:R-:W-:Y:S02]  /*1c50*/  UIADD3 UR46, UPT, UPT, UR45, -UR44, URZ ;  /* 0x8000002c2d2e7290 */ /* 0x000fe4000fffe0ff */
[----:B------:R-:W-:Y:S01]  /*1c60*/  UIADD3 UR24, UPT, UPT, UR24, 0x1, URZ ;  /* 0x0000000118187890 */ /* 0x000fe2000fffe0ff */
[----:B-1--4-:R-:W-:-:S11]  /*1c70*/  UMOV UR7, URZ ;  /* 0x000000ff00077c82 */ /* 0x012fd60008000000 */
.L_x_43:
[----:B------:R-:W1:Y:S02]  /*1c80*/  S2UR UR4, SR_CgaCtaId ;  /* 0x00000000000479c3 */ /* 0x000e640000008800 */
[----:B-1----:R-:W-:-:S09]  /*1c90*/  UISETP.NE.AND UP0, UPT, UR4, URZ, UPT ;  /* 0x000000ff0400728c */ /* 0x002fd2000bf05270 */
[----:B------:R-:W-:Y:S05]  /*1ca0*/  BRA.U UP0, `(.L_x_24) ;  /* 0x0000000100287547 */ /* 0x000fea000b800000 */
[----:B------:R-:W-:Y:S02]  /*1cb0*/  LEA R0, R9, UR21, 0x3 ;  /* 0x0000001509007c11 */ /* 0x000fe4000f8e18ff */
[----:B------:R-:W-:-:S04]  /*1cc0*/  SHF.L.U32 R2, R8, 0x1f, RZ ;  /* 0x0000001f08027819 */ /* 0x000fc800000006ff */
[----:B------:R-:W1:Y:S02]  /*1cd0*/  SYNCS.PHASECHK.TRANS64.TRYWAIT P0, [R0+URZ+0x1d0], R2 ;  /* 0x0001d002000075a7 */ /* 0x000e6400080011ff */
[----:B-1----:R-:W-:Y:S05]  /*1ce0*/  @!P0 BRA `(.L_x_25) ;  /* 0x0000007000c88947 */ /* 0x002fea0003800000 */
.L_x_152:
[----:B------:R-:W-:Y:S01]  /*1cf0*/  VIADD R9, R9, 0x1 ;  /* 0x0000000109097836 */ /* 0x000fe20000000000 */
[----:B------:R1:W-:Y:S04]  /*1d00*/  SYNCS.ARRIVE.TRANS64.A1T0 RZ, [R0+URZ+0x1c0], RZ ;  /* 0x0001c0ff00ff79a7 */ /* 0x0003e800081000ff */
[----:B------:R-:W-:-:S04]  /*1d10*/  ISETP.NE.AND P0, PT, R9, 0x2, PT ;  /* 0x000000020900780c */ /* 0x000fc80003f05270 */
[----:B------:R-:W-:Y:S02]  /*1d20*/  SEL R9, R9, RZ, P0 ;  /* 0x000000ff09097207 */ /* 0x000fe40000000000 */
[----:B-1----:R-:W-:-:S04]  /*1d30*/  SEL R0, RZ, 0x1, P0 ;  /* 0x00000001ff007807 */ /* 0x002fc80000000000 */
[----:B------:R-:W-:-:S07]  /*1d40*/  LOP3.LUT R8, R8, R0, RZ, 0x3c, !PT ;  /* 0x0000000008087212 */ /* 0x000fce00078e3cff */
.L_x_24:
[----:B------:R-:W-:Y:S01]  /*1d50*/  ULEA UR4, UR7, UR21, 0x3 ;  /* 0x0000001507047291 */ /* 0x000fe2000f8e18ff */
[----:B------:R-:W-:Y:S01]  /*1d60*/  SHF.L.U32 R0, R12, 0x1f, RZ ;  /* 0x0000001f0c007819 */ /* 0x000fe200000006ff */
[----:B------:R-:W-:Y:S02]  /*1d70*/  UISETP.GE.U32.AND UP0, UPT, UR49, 0x3f, UPT ;  /* 0x0000003f3100788c */ /* 0x000fe4000bf06070 */
[----:B------:R-:W-:Y:S02]  /*1d80*/  ULEA UR11, UR20, UR50, 0x1 ;  /* 0x00000032140b7291 */ /* 0x000fe4000f8e08ff */
[----:B------:R-:W-:Y:S02]  /*1d90*/  ULEA UR35, UR16, UR47, 0x6 ;  /* 0x0000002f10237291 */ /* 0x000fe4000f8e30ff */
[----:B------:R-:W-:Y:S01]  /*1da0*/  USHF.L.U32 UR11, UR11, 0x6, URZ ;  /* 0x000000060b0b7899 */ /* 0x000fe200080006ff */
[----:B------:R1:W3:Y:S01]  /*1db0*/  SYNCS.PHASECHK.TRANS64.TRYWAIT P0, [UR4+0x88], R0 ;  /* 0x00008800ff0075a7 */ /* 0x0002e20008001104 */
[----:B------:R-:W-:Y:S01]  /*1dc0*/  UMOV UR6, URZ ;  /* 0x000000ff00067c82 */ /* 0x000fe20008000000 */
[----:B------:R-:W-:Y:S09]  /*1dd0*/  BRA.U !UP0, `(.L_x_26) ;  /* 0x0000000108c87547 */ /* 0x000ff2000b800000 */
[----:B------:R-:W-:Y:S01]  /*1de0*/  UMOV UR13, URZ ;  /* 0x000000ff000d7c82 */ /* 0x000fe20008000000 */
[----:B------:R-:W-:-:S05]  /*1df0*/  UMOV UR4, UR7 ;  /* 0x0000000700047c82 */ /* 0x000fca0008000000 */
.L_x_32:
[----:B------:R-:W-:Y:S01]  /*1e00*/  ULEA UR33, UR4, UR21, 0x3 ;  /* 0x0000001504217291 */ /* 0x000fe2000f8e18ff */
[----:B---3--:R-:W-:Y:S01]  /*1e10*/  @!P3 MOV R2, 0x3000 ;  /* 0x000030000002b802 */ /* 0x008fe20000000f00 */
[----:B-1-3--:R-:W-:Y:S10]  /*1e20*/  @P0 BRA `(.L_x_27) ;  /* 0x00000000000c0947 */ /* 0x00aff40003800000 */
[----:B------:R-:W-:-:S04]  /*1e30*/  SHF.L.U32 R3, R12, 0x1f, RZ ;  /* 0x0000001f0c037819 */ /* 0x000fc800000006ff */
[----:B------:R-:W3:Y:S02]  /*1e40*/  SYNCS.PHASECHK.TRANS64.TRYWAIT P0, [UR33+0x88], R3 ;  /* 0x00008803ff0075a7 */ /* 0x000ee40008001121 */
[----:B---3--:R-:W-:Y:S05]  /*1e50*/  @!P0 BRA `(.L_x_28) ;  /* 0x0000007000808947 */ /* 0x008fea0003800000 */
.L_x_27:
[----:B------:R3:W-:Y:S01]  /*1e60*/  @!P3 SYNCS.ARRIVE.TRANS64 RZ, [UR33], R2 ;  /* 0x00000002ffffb9a7 */ /* 0x0007e20008000021 */
[----:B------:R-:W-:-:S04]  /*1e70*/  ULOP3.LUT UR5, UR25, 0x2, URZ, 0xfc, !UPT ;  /* 0x0000000219057892 */ /* 0x000fc8000f8efcff */
[----:B------:R-:W-:-:S09]  /*1e80*/  UISETP.NE.AND UP0, UPT, UR5, 0x2, UPT ;  /* 0x000000020500788c */ /* 0x000fd2000bf05270 */
[----:B------:R-:W-:Y:S05]  /*1e90*/  BRA.U UP0, `(.L_x_29) ;  /* 0x0000000100047547 */ /* 0x000fea000b800000 */
[----:B--2---:R-:W-:Y:S05]  /*1ea0*/  BPT.TRAP 0x1 ;  /* 0x000000040000795c */ /* 0x004fea0000300000 */
.L_x_29:
[----:B------:R-:W-:Y:S04]  /*1eb0*/  BSSY.RECONVERGENT B0, `(.L_x_30) ;  /* 0x0000003000007945 */ /* 0x000fe80003800200 */
[----:B------:R-:W-:Y:S05]  /*1ec0*/  @P2 BRA `(.L_x_31) ;  /* 0x0000000000042947 */ /* 0x000fea0003800000 */
[----:B--2---:R-:W-:Y:S05]  /*1ed0*/  BPT.TRAP 0x1 ;  /* 0x000000040000795c */ /* 0x004fea0000300000 */
.L_x_31:
[----:B--2---:R-:W-:Y:S05]  /*1ee0*/  BSYNC.RECONVERGENT B0 ;  /* 0x0000000000007941 */ /* 0x004fea0003800200 */
.L_x_30:
[----:B------:R-:W-:Y:S02]  /*1ef0*/  UIADD3 UR5, UPT, UPT, UR4, 0x1, URZ ;  /* 0x0000000104057890 */ /* 0x000fe4000fffe0ff */
[----:B------:R-:W-:Y:S02]  /*1f00*/  USHF.L.U32 UR34, UR13, 0x5, URZ ;  /* 0x000000050d227899 */ /* 0x000fe400080006ff */
[----:B------:R-:W-:Y:S02]  /*1f10*/  UISETP.NE.AND UP0, UPT, UR5, 0x11, UPT ;  /* 0x000000110500788c */ /* 0x000fe4000bf05270 */
[----:B------:R-:W-:Y:S02]  /*1f20*/  UIADD3 UR13, UPT, UPT, UR13, 0x1, URZ ;  /* 0x000000010d0d7890 */ /* 0x000fe4000fffe0ff */
[----:B------:R-:W-:Y:S02]  /*1f30*/  USEL UR6, URZ, 0x1, UP0 ;  /* 0x00000001ff067887 */ /* 0x000fe40008000000 */
[----:B------:R-:W-:-:S02]  /*1f40*/  USEL UR7, UR5, URZ, UP0 ;  /* 0x000000ff05077287 */ /* 0x000fc40008000000 */
[----:B------:R-:W-:Y:S02]  /*1f50*/  UIADD3 UR14, UP1, UPT, UR28, 0x80, URZ ;  /* 0x000000801c0e7890 */ /* 0x000fe4000ff3e0ff */
[----:B------:R-:W-:Y:S01]  /*1f60*/  ULEA UR5, UR7, UR21, 0x3 ;  /* 0x0000001507057291 */ /* 0x000fe2000f8e18ff */
[----:B------:R-:W-:Y:S01]  /*1f70*/  LOP3.LUT R12, R12, UR6, RZ, 0x3c, !PT ;  /* 0x000000060c0c7c12 */ /* 0x000fe2000f8e3cff */
[----:B------:R-:W-:Y:S02]  /*1f80*/  ULEA UR6, UR4, UR31, 0xb ;  /* 0x0000001f04067291 */ /* 0x000fe4000f8e58ff */
[----:B------:R-:W-:Y:S01]  /*1f90*/  UIADD3.X UR15, UPT, UPT, URZ, UR29, URZ, UP1, !UPT ;  /* 0x0000001dff0f7290 */ /* 0x000fe20008ffe4ff */
[----:B-1----:R-:W-:Y:S01]  /*1fa0*/  SHF.L.U32 R0, R12, 0x1f, RZ ;  /* 0x0000001f0c007819 */ /* 0x002fe200000006ff */
[----:B------:R-:W-:Y:S02]  /*1fb0*/  ULEA UR6, UR6, UR21, 0x1 ;  /* 0x0000001506067291 */ /* 0x000fe4000f8e08ff */
[----:B------:R-:W-:Y:S01]  /*1fc0*/  UPRMT UR16, URZ, 0x5410, UR27 ;  /* 0x00005410ff107896 */ /* 0x000fe2000800001b */
[----:B------:R4:W1:Y:S01]  /*1fd0*/  SYNCS.PHASECHK.TRANS64.TRYWAIT P0, [UR5+0x88], R0 ;  /* 0x00008800ff0075a7 */ /* 0x0008620008001105 */
[----:B------:R-:W-:-:S02]  /*1fe0*/  ULEA UR5, UR4, UR30, 0xc ;  /* 0x0000001e04057291 */ /* 0x000fc4000f8e60ff */
[----:B------:R-:W-:Y:S02]  /*1ff0*/  UIADD3 UR4, UP0, UPT, UR28, 0x180, URZ ;  /* 0x000001801c047890 */ /* 0x000fe4000ff1e0ff */
[----:B------:R-:W-:Y:S02]  /*2000*/  ULEA UR5, UR5, UR21, 0x1 ;  /* 0x0000001505057291 */ /* 0x000fe4000f8e08ff */
[----:B------:R-:W-:Y:S02]  /*2010*/  UIADD3 UR32, UPT, UPT, UR6, 0x4600, URZ ;  /* 0x0000460006207890 */ /* 0x000fe4000fffe0ff */
[----:B------:R-:W-:Y:S02]  /*2020*/  UIADD3 UR8, UPT, UPT, UR5, 0x15600, URZ ;  /* 0x0001560005087890 */ /* 0x000fe4000fffe0ff */
[----:B------:R-:W-:Y:S02]  /*2030*/  UIADD3.X UR5, UPT, UPT, URZ, UR29, URZ, UP0, !UPT ;  /* 0x0000001dff057290 */ /* 0x000fe400087fe4ff */
[----:B------:R-:W-:-:S02]  /*2040*/  UISETP.NE.AND UP0, UPT, UR13, UR24, UPT ;  /* 0x000000180d00728c */ /* 0x000fc4000bf05270 */
[----:B------:R-:W-:Y:S01]  /*2050*/  UPRMT UR6, URZ, 0x5410, UR26 ;  /* 0x00005410ff067896 */ /* 0x000fe2000800001a */
[----:B------:R-:W-:Y:S01]  /*2060*/  UMOV UR18, 0x0 ;  /* 0x0000000000127882 */ /* 0x000fe20000000000 */
[----:B------:R-:W-:Y:S01]  /*2070*/  UMOV UR19, 0x10000000 ;  /* 0x1000000000137882 */ /* 0x000fe20000000000 */
[----:B------:R-:W-:Y:S01]  /*2080*/  UMOV UR12, UR36 ;  /* 0x00000024000c7c82 */ /* 0x000fe20008000000 */
[----:B------:R-:W-:Y:S01]  /*2090*/  UMOV UR9, UR33 ;  /* 0x0000002100097c82 */ /* 0x000fe20008000000 */
[----:B------:R-:W-:Y:S01]  /*20a0*/  UMOV UR10, UR34 ;  /* 0x00000022000a7c82 */ /* 0x000fe20008000000 */
[----:B------:R-:W-:Y:S03]  /*20b0*/  UTMALDG.3D.MULTICAST [UR32], [UR14], UR16, desc[UR18] ;  /* 0x000012200e0073b4 */ /* 0x000fe60008011810 */
[----:B------:R2:W-:Y:S02]  /*20c0*/  UTMALDG.3D.MULTICAST [UR8], [UR4], UR6, desc[UR18] ;  /* 0x00001208040073b4 */ /* 0x0005e40008011806 */
[----:B--2---:R-:W-:Y:S01]  /*20d0*/  UMOV UR6, UR24 ;  /* 0x0000001800067c82 */ /* 0x004fe20008000000 */
[----:B------:R-:W-:Y:S01]  /*20e0*/  UMOV UR4, UR7 ;  /* 0x0000000700047c82 */ /* 0x000fe20008000000 */
[----:B----4-:R-:W-:Y:S05]  /*20f0*/  BRA.U UP0, `(.L_x_32) ;  /* 0xfffffffd00407547 */ /* 0x010fea000b83ffff */
.L_x_26:
[----:B------:R-:W-:Y:S01]  /*2100*/  ULEA UR4, UR7, UR21, 0x3 ;  /* 0x0000001507047291 */ /* 0x000fe2000f8e18ff */
[----:B-1----:R-:W-:Y:S01]  /*2110*/  SHF.L.U32 R0, R12, 0x1f, RZ ;  /* 0x0000001f0c007819 */ /* 0x002fe200000006ff */
[----:B------:R-:W-:Y:S01]  /*2120*/  @!P1 SYNCS.ARRIVE.TRANS64.A1T0 RZ, [UR21+0x158], RZ ;  /* 0x000158ffffff99a7 */ /* 0x000fe20008100015 */
[----:B------:R-:W-:-:S06]  /*2130*/  UISETP.GT.AND UP0, UPT, UR45, UR44, UPT ;  /* 0x0000002c2d00728c */ /* 0x000fcc000bf04270 */
[----:B---3--:R1:W3:Y:S03]  /*2140*/  SYNCS.PHASECHK.TRANS64.TRYWAIT P0, [UR4+0x88], R0 ;  /* 0x00008800ff0075a7 */ /* 0x0082e60008001104 */
[----:B------:R-:W-:Y:S05]  /*2150*/  BRA.U !UP0, `(.L_x_33) ;  /* 0x0000000108bc7547 */ /* 0x000fea000b800000 */
[----:B------:R-:W-:Y:S01]  /*2160*/  UIADD3 UR13, UPT, UPT, UR46, UR6, URZ ;  /* 0x000000062e0d7290 */ /* 0x000fe2000fffe0ff */
[----:B------:R-:W-:-:S11]  /*2170*/  UMOV UR4, UR7 ;  /* 0x0000000700047c82 */ /* 0x000fd60008000000 */
.L_x_39:
[----:B------:R-:W-:Y:S01]  /*2180*/  ULEA UR17, UR4, UR21, 0x3 ;  /* 0x0000001504117291 */ /* 0x000fe2000f8e18ff */
[----:B---3--:R-:W-:Y:S01]  /*2190*/  @!P3 MOV R2, 0x3000 ;  /* 0x000030000002b802 */ /* 0x008fe20000000f00 */
[----:B-1-3--:R-:W-:Y:S10]  /*21a0*/  @P0 BRA `(.L_x_34) ;  /* 0x00000000000c0947 */ /* 0x00aff40003800000 */
[----:B------:R-:W-:-:S04]  /*21b0*/  SHF.L.U32 R3, R12, 0x1f, RZ ;  /* 0x0000001f0c037819 */ /* 0x000fc800000006ff */
[----:B------:R-:W3:Y:S02]  /*21c0*/  SYNCS.PHASECHK.TRANS64.TRYWAIT P0, [UR17+0x88], R3 ;  /* 0x00008803ff0075a7 */ /* 0x000ee40008001111 */
[----:B---3--:R-:W-:Y:S05]  /*21d0*/  @!P0 BRA `(.L_x_35) ;  /* 0x0000006c00b88947 */ /* 0x008fea0003800000 */
.L_x_34:
[----:B------:R3:W-:Y:S01]  /*21e0*/  @!P3 SYNCS.ARRIVE.TRANS64 RZ, [UR17], R2 ;  /* 0x00000002ffffb9a7 */ /* 0x0007e20008000011 */
[----:B------:R-:W-:-:S04]  /*21f0*/  ULOP3.LUT UR5, UR25, 0x2, URZ, 0xfc, !UPT ;  /* 0x0000000219057892 */ /* 0x000fc8000f8efcff */
[----:B------:R-:W-:-:S09]  /*2200*/  UISETP.NE.AND UP0, UPT, UR5, 0x2, UPT ;  /* 0x000000020500788c */ /* 0x000fd2000bf05270 */
[----:B------:R-:W-:Y:S05]  /*2210*/  BRA.U UP0, `(.L_x_36) ;  /* 0x0000000100047547 */ /* 0x000fea000b800000 */
[----:B--2---:R-:W-:Y:S05]  /*2220*/  BPT.TRAP 0x1 ;  /* 0x000000040000795c */ /* 0x004fea0000300000 */
.L_x_36:
[----:B------:R-:W-:Y:S04]  /*2230*/  BSSY.RECONVERGENT B0, `(.L_x_37) ;  /* 0x0000003000007945 */ /* 0x000fe80003800200 */
[----:B------:R-:W-:Y:S05]  /*2240*/  @P2 BRA `(.L_x_38) ;  /* 0x0000000000042947 */ /* 0x000fea0003800000 */
[----:B--2---:R-:W-:Y:S05]  /*2250*/  BPT.TRAP 0x1 ;  /* 0x000000040000795c */ /* 0x004fea0000300000 */
.L_x_38:
[----:B--2---:R-:W-:Y:S05]  /*2260*/  BSYNC.RECONVERGENT B0 ;  /* 0x0000000000007941 */ /* 0x004fea0003800200 */
.L_x_37:
[----:B------:R-:W-:Y:S02]  /*2270*/  UIADD3 UR5, UPT, UPT, UR4, 0x1, URZ ;  /* 0x0000000104057890 */ /* 0x000fe4000fffe0ff */
[----:B------:R-:W-:Y:S02]  /*2280*/  UIADD3 UR14, UP1, UPT, UR28, 0x80, URZ ;  /* 0x000000801c0e7890 */ /* 0x000fe4000ff3e0ff */
[----:B------:R-:W-:Y:S02]  /*2290*/  UISETP.NE.AND UP0, UPT, UR5, 0x11, UPT ;  /* 0x000000110500788c */ /* 0x000fe4000bf05270 */
[----:B------:R-:W-:Y:S02]  /*22a0*/  ULEA UR16, UR4, UR38, 0xc ;  /* 0x0000002604107291 */ /* 0x000fe4000f8e60ff */
[----:B------:R-:W-:Y:S02]  /*22b0*/  USEL UR8, URZ, 0x1, UP0 ;  /* 0x00000001ff087887 */ /* 0x000fe40008000000 */
[----:B------:R-:W-:-:S02]  /*22c0*/  USEL UR7, UR5, URZ, UP0 ;  /* 0x000000ff05077287 */ /* 0x000fc40008000000 */
[----:B------:R-:W-:Y:S02]  /*22d0*/  UIADD3 UR22, UP0, UPT, UR28, 0x180, URZ ;  /* 0x000001801c167890 */ /* 0x000fe4000ff1e0ff */
[----:B------:R-:W-:Y:S01]  /*22e0*/  ULEA UR5, UR7, UR21, 0x3 ;  /* 0x0000001507057291 */ /* 0x000fe2000f8e18ff */
[----:B------:R-:W-:Y:S01]  /*22f0*/  LOP3.LUT R12, R12, UR8, RZ, 0x3c, !PT ;  /* 0x000000080c0c7c12 */ /* 0x000fe2000f8e3cff */
[----:B------:R-:W-:Y:S02]  /*2300*/  ULEA UR8, UR4, UR37, 0xd ;  /* 0x0000002504087291 */ /* 0x000fe4000f8e68ff */
[----:B------:R-:W-:Y:S01]  /*2310*/  USHF.L.U32 UR18, UR6, 0x5, URZ ;  /* 0x0000000506127899 */ /* 0x000fe200080006ff */
[----:B-1----:R-:W-:Y:S01]  /*2320*/  SHF.L.U32 R0, R12, 0x1f, RZ ;  /* 0x0000001f0c007819 */ /* 0x002fe200000006ff */
[----:B------:R-:W-:Y:S02]  /*2330*/  UPRMT UR4, URZ, 0x5410, UR27 ;  /* 0x00005410ff047896 */ /* 0x000fe4000800001b */
[----:B------:R-:W-:Y:S01]  /*2340*/  UIADD3.X UR15, UPT, UPT, URZ, UR29, URZ, UP1, !UPT ;  /* 0x0000001dff0f7290 */ /* 0x000fe20008ffe4ff */
[----:B------:R4:W1:Y:S01]  /*2350*/  SYNCS.PHASECHK.TRANS64.TRYWAIT P0, [UR5+0x88], R0 ;  /* 0x00008800ff0075a7 */ /* 0x0008620008001105 */
[----:B------:R-:W-:-:S02]  /*2360*/  UPRMT UR5, URZ, 0x5410, UR26 ;  /* 0x00005410ff057896 */ /* 0x000fc4000800001a */
[----:B------:R-:W-:Y:S01]  /*2370*/  UIADD3.X UR23, UPT, UPT, URZ, UR29, URZ, UP0, !UPT ;  /* 0x0000001dff177290 */ /* 0x000fe200087fe4ff */
[----:B------:R-:W-:Y:S01]  /*2380*/  UMOV UR32, 0x0 ;  /* 0x0000000000207882 */ /* 0x000fe20000000000 */
[----:B------:R-:W-:Y:S01]  /*2390*/  UMOV UR33, 0x10000000 ;  /* 0x1000000000217882 */ /* 0x000fe20000000000 */
[----:B------:R-:W-:Y:S01]  /*23a0*/  UMOV UR19, UR35 ;  /* 0x0000002300137c82 */ /* 0x000fe20008000000 */
[----:B------:R-:W-:Y:S01]  /*23b0*/  UMOV UR20, UR36 ;  /* 0x0000002400147c82 */ /* 0x000fe20008000000 */
[----:B------:R-:W-:Y:S01]  /*23c0*/  UMOV UR12, UR36 ;  /* 0x00000024000c7c82 */ /* 0x000fe20008000000 */
[----:B------:R-:W-:Y:S01]  /*23d0*/  UMOV UR9, UR17 ;  /* 0x0000001100097c82 */ /* 0x000fe20008000000 */
[----:B------:R-:W-:Y:S01]  /*23e0*/  UMOV UR10, UR18 ;  /* 0x00000012000a7c82 */ /* 0x000fe20008000000 */
[----:B------:R2:W-:Y:S01]  /*23f0*/  UTMALDG.3D.MULTICAST [UR16], [UR14], UR4, desc[UR32] ;  /* 0x000020100e0073b4 */ /* 0x0005e20008011804 */
[----:B------:R-:W-:-:S04]  /*2400*/  UIADD3 UR6, UPT, UPT, UR6, 0x1, URZ ;  /* 0x0000000106067890 */ /* 0x000fc8000fffe0ff */
[----:B------:R-:W-:Y:S01]  /*2410*/  UISETP.NE.AND UP0, UPT, UR6, UR13, UPT ;  /* 0x0000000d0600728c */ /* 0x000fe2000bf05270 */
[----:B------:R4:W-:Y:S01]  /*2420*/  UTMALDG.3D.MULTICAST [UR8], [UR22], UR5, desc[UR32] ;  /* 0x00002008160073b4 */ /* 0x0009e20008011805 */
[----:B--2---:R-:W-:-:S07]  /*2430*/  UMOV UR4, UR7 ;  /* 0x0000000700047c82 */ /* 0x004fce0008000000 */
[----:B----4-:R-:W-:Y:S05]  /*2440*/  BRA.U UP0, `(.L_x_39) ;  /* 0xfffffffd004c7547 */ /* 0x010fea000b83ffff */
.L_x_33:
[C---:B------:R-:W-:Y:S01]  /*2450*/  LEA R3, R11.reuse, UR21, 0x3 ;  /* 0x000000150b037c11 */ /* 0x040fe2000f8e18ff */
[----:B------:R-:W-:Y:S01]  /*2460*/  NOP ;  /* 0x0000000000007918 */ /* 0x000fe20000000000 */
[----:B-1----:R-:W-:Y:S02]  /*2470*/  SHF.L.U32 R0, R10, 0x1f, RZ ;  /* 0x0000001f0a007819 */ /* 0x002fe400000006ff */
[----:B------:R-:W-:Y:S02]  /*2480*/  LEA R4, R11, UR21, 0x4 ;  /* 0x000000150b047c11 */ /* 0x000fe4000f8e20ff */
[----:B---3--:R-:W1:Y:S02]  /*2490*/  SYNCS.PHASECHK.TRANS64.TRYWAIT P0, [R3+URZ+0x160], R0 ;  /* 0x00016000030075a7 */ /* 0x008e6400080011ff */
[----:B-1----:R-:W-:Y:S05]  /*24a0*/  @!P0 BRA `(.L_x_40) ;  /* 0x0000006c001c8947 */ /* 0x002fea0003800000 */
.L_x_155:
[----:B------:R-:W3:Y:S01]  /*24b0*/  LDS.128 R4, [R4+0x1f0] ;  /* 0x0001f00004047984 */ /* 0x000ee20000000c00 */
[----:B------:R-:W-:Y:S01]  /*24c0*/  UISETP.GE.AND UP0, UPT, UR42, 0x1, UPT ;  /* 0x000000012a00788c */ /* 0x000fe2000bf06270 */
[----:B------:R-:W-:Y:S01]  /*24d0*/  @!PT LDS RZ, [RZ] ;  /* 0x00000000fffff984 */ /* 0x000fe20000000800 */
[----:B------:R-:W-:Y:S01]  /*24e0*/  @!PT LDS RZ, [RZ] ;  /* 0x00000000fffff984 */ /* 0x000fe20000000800 */
[----:B------:R-:W-:Y:S01]  /*24f0*/  @!PT LDS RZ, [RZ] ;  /* 0x00000000fffff984 */ /* 0x000fe20000000800 */
[----:B------:R-:W-:Y:S01]  /*2500*/  @!PT LDS RZ, [RZ] ;  /* 0x00000000fffff984 */ /* 0x000fe20000000800 */
[----:B------:R4:W-:Y:S06]  /*2510*/  MEMBAR.ALL.CTA ;  /* 0x0000000000007992 */ /* 0x0009ec0000008000 */
[----:B----4-:R-:W4:Y:S01]  /*2520*/  FENCE.VIEW.ASYNC.S ;  /* 0x00000000000073c6 */ /* 0x010f220000000000 */
[----:B---3--:R-:W-:-:S13]  /*2530*/  LOP3.LUT P0, RZ, R6, 0x1, RZ, 0xc0, !PT ;  /* 0x0000000106ff7812 */ /* 0x008fda000780c0ff */
[----:B----4-:R-:W-:Y:S01]  /*2540*/  VOTEU.ANY UP1, P0 ;  /* 0x0000000000ff7886 */ /* 0x010fe20000020100 */
[----:B------:R-:W-:-:S13]  /*2550*/  PLOP3.LUT P0, PT, PT, PT, UP1, 0x80, 0x8 ;  /* 0x000000000008781c */ /* 0x000fda0003f0f018 */
[----:B-1----:R-:W-:Y:S02]  /*2560*/  @P0 LOP3.LUT R0, R5, 0xffff, RZ, 0xc0, !PT ;  /* 0x0000ffff05000812 */ /* 0x002fe400078ec0ff */
[----:B------:R-:W-:Y:S02]  /*2570*/  @P0 MOV R2, R4 ;  /* 0x0000000400020202 */ /* 0x000fe40000000f00 */
[----:B------:R-:W-:Y:S01]  /*2580*/  @P0 R2UR UR5, R0 ;  /* 0x00000000000502ca */ /* 0x000fe200000e0000 */
[----:B------:R-:W-:Y:S01]  /*2590*/  VIADD R0, R3, 0x170 ;  /* 0x0000017003007836 */ /* 0x000fe20000000000 */
[----:B------:R-:W-:Y:S02]  /*25a0*/  @P0 SHF.R.U32.HI R4, RZ, 0x10, R5 ;  /* 0x00000010ff040819 */ /* 0x000fe40000011605 */
[----:B------:R-:W-:Y:S02]  /*25b0*/  @P0 R2UR UR6, R2 ;  /* 0x00000000020602ca */ /* 0x000fe400000e0000 */
[----:B------:R-:W-:-:S02]  /*25c0*/  PRMT R0, RZ, 0x654, R0 ;  /* 0x00000654ff007816 */ /* 0x000fc40000000000 */
[----:B------:R-:W-:Y:S02]  /*25d0*/  @P0 R2UR UR4, R4 ;  /* 0x00000000040402ca */ /* 0x000fe400000e0000 */
[----:B------:R1:W-:Y:S03]  /*25e0*/  SYNCS.ARRIVE.TRANS64.RED.A1T0 RZ, [R0+URZ], RZ ;  /* 0x000000ff00ff79a7 */ /* 0x0003e600081004ff */
[----:B------:R-:W-:-:S04]  /*25f0*/  @UP1 UMOV UR39, UR5 ;  /* 0x0000000500271c82 */ /* 0x000fc80008000000 */
[----:B------:R-:W-:-:S04]  /*2600*/  @UP1 UMOV UR40, UR6 ;  /* 0x0000000600281c82 */ /* 0x000fc80008000000 */
[----:B------:R-:W-:Y:S01]  /*2610*/  @UP1 UMOV UR36, UR4 ;  /* 0x0000000400241c82 */ /* 0x000fe20008000000 */
[----:B------:R-:W-:Y:S05]  /*2620*/  BRA.U !UP0, `(.L_x_41) ;  /* 0x0000000108d47547 */ /* 0x000fea000b800000 */
[----:B------:R-:W2:Y:S01]  /*2630*/  LDCU.128 UR12, c[0x0][0xb10] ;  /* 0x00016200ff0c77ac */ /* 0x000ea20008000c00 */
[----:B------:R-:W3:Y:S01]  /*2640*/  LDCU UR22, c[0x0][0xb20] ;  /* 0x00016400ff1677ac */ /* 0x000ee20008000800 */
[----:B------:R-:W4:Y:S01]  /*2650*/  LDCU UR20, c[0x0][0xb0c] ;  /* 0x00016180ff1477ac */ /* 0x000f220008000800 */
[----:B------:R-:W1:Y:S01]  /*2660*/  LDCU.64 UR8, c[0x0][0xb28] ;  /* 0x00016500ff0877ac */ /* 0x000e620008000a00 */
[----:B------:R-:W-:Y:S02]  /*2670*/  UISETP.NE.AND UP3, UPT, UR42, 0x1, UPT ;  /* 0x000000012a00788c */ /* 0x000fe4000bf65270 */
[----:B--2---:R-:W-:Y:S02]  /*2680*/  UIMAD.WIDE.U32 UR10, UR41, UR15, URZ ;  /* 0x0000000f290a72a5 */ /* 0x004fe4000f8e00ff */
[----:B------:R-:W-:Y:S02]  /*2690*/  UIMAD.WIDE.U32 UR4, UR43, UR12, URZ ;  /* 0x0000000c2b0472a5 */ /* 0x000fe4000f8e00ff */
[----:B------:R-:W-:-:S02]  /*26a0*/  UISETP.NE.AND UP0, UPT, UR14, 0x1, UPT ;  /* 0x000000010e00788c */ /* 0x000fc4000bf05270 */
[----:B------:R-:W-:Y:S01]  /*26b0*/  UIMAD.WIDE.U32 UR18, UR39, UR15, URZ ;  /* 0x0000000f271272a5 */ /* 0x000fe2000f8e00ff */
[----:B------:R-:W-:Y:S02]  /*26c0*/  UMOV UR10, UR11 ;  /* 0x0000000b000a7c82 */ /* 0x000fe40008000000 */
[----:B------:R-:W-:Y:S01]  /*26d0*/  UMOV UR4, UR5 ;  /* 0x0000000500047c82 */ /* 0x000fe20008000000 */
[----:B---3--:R-:W-:Y:S02]  /*26e0*/  USHF.R.U32.HI UR10, URZ, UR22, UR10 ;  /* 0x00000016ff0a7299 */ /* 0x008fe4000801160a */
[----:B----4-:R-:W-:Y:S02]  /*26f0*/  UISETP.NE.AND UP2, UPT, UR20, 0x1, UPT ;  /* 0x000000011400788c */ /* 0x010fe4000bf45270 */
[----:B------:R-:W-:Y:S02]  /*2700*/  USHF.R.U32.HI UR4, URZ, UR13, UR4 ;  /* 0x0000000dff047299 */ /* 0x000fe40008011604 */
[----:B------:R-:W-:-:S02]  /*2710*/  USEL UR5, UR41, UR10, !UP0 ;  /* 0x0000000a29057287 */ /* 0x000fc4000c000000 */
[----:B------:R-:W-:Y:S02]  /*2720*/  USEL UR6, UR43, UR4, !UP2 ;  /* 0x000000042b067287 */ /* 0x000fe4000d000000 */
[----:B-1----:R-:W-:Y:S01]  /*2730*/  UIMAD.WIDE.U32 UR10, UR5, UR8, URZ ;  /* 0x00000008050a72a5 */ /* 0x002fe2000f8e00ff */
[----:B------:R-:W-:Y:S01]  /*2740*/  UMOV UR4, UR19 ;  /* 0x0000001300047c82 */ /* 0x000fe20008000000 */
[----:B------:R-:W-:Y:S02]  /*2750*/  UIMAD.WIDE.U32 UR16, UR40, UR12, URZ ;  /* 0x0000000c281072a5 */ /* 0x000fe4000f8e00ff */
[----:B------:R-:W-:-:S03]  /*2760*/  UIMAD.WIDE.U32 UR18, UR6, UR8, URZ ;  /* 0x00000008061272a5 */ /* 0x000fc6000f8e00ff */
[----:B------:R-:W-:Y:S01]  /*2770*/  UMOV UR10, UR11 ;  /* 0x0000000b000a7c82 */ /* 0x000fe20008000000 */
[----:B------:R-:W-:Y:S02]  /*2780*/  USHF.R.U32.HI UR4, URZ, UR22, UR4 ;  /* 0x00000016ff047299 */ /* 0x000fe40008011604 */
[----:B------:R-:W-:Y:S01]  /*2790*/  @UP3 USHF.R.U32.HI UR5, URZ, UR9, UR10 ;  /* 0x00000009ff053299 */ /* 0x000fe2000801160a */
[----:B------:R-:W-:Y:S01]  /*27a0*/  UMOV UR16, UR17 ;  /* 0x0000001100107c82 */ /* 0x000fe20008000000 */
[----:B------:R-:W-:Y:S01]  /*27b0*/  UMOV UR18, UR19 ;  /* 0x0000001300127c82 */ /* 0x000fe20008000000 */
[----:B------:R-:W-:Y:S02]  /*27c0*/  USHF.R.U32.HI UR13, URZ, UR13, UR16 ;  /* 0x0000000dff0d7299 */ /* 0x000fe40008011610 */
[----:B------:R-:W-:Y:S02]  /*27d0*/  USEL UR4, UR39, UR4, !UP0 ;  /* 0x0000000427047287 */ /* 0x000fe4000c000000 */
[----:B------:R-:W-:-:S02]  /*27e0*/  @UP3 USHF.R.U32.HI UR6, URZ, UR9, UR18 ;  /* 0x00000009ff063299 */ /* 0x000fc40008011612 */
[----:B------:R-:W-:Y:S02]  /*27f0*/  UIMAD UR10, UR42, UR5, URZ ;  /* 0x000000052a0a72a4 */ /* 0x000fe4000f8e02ff */
[----:B------:R-:W-:Y:S02]  /*2800*/  USEL UR5, UR40, UR13, !UP2 ;  /* 0x0000000d28057287 */ /* 0x000fe4000d000000 */
[----:B------:R-:W-:Y:S02]  /*2810*/  UIMAD UR12, UR42, UR6, URZ ;  /* 0x000000062a0c72a4 */ /* 0x000fe4000f8e02ff */
[----:B------:R-:W-:Y:S02]  /*2820*/  UISETP.GE.AND UP0, UPT, UR4, UR10, UPT ;  /* 0x0000000a0400728c */ /* 0x000fe4000bf06270 */
[----:B------:R-:W-:Y:S02]  /*2830*/  UIMAD.WIDE.U32 UR10, UR4, UR8, URZ ;  /* 0x00000008040a72a5 */ /* 0x000fe4000f8e00ff */
[----:B------:R-:W-:-:S02]  /*2840*/  UISETP.GE.OR UP0, UPT, UR5, UR12, UP0 ;  /* 0x0000000c0500728c */ /* 0x000fc40008706670 */
        /* <DEDUP_REMOVED lines=19> */
.L_x_41:
[----:B------:R-:W3:Y:S02]  /*2980*/  LDCU UR4, c[0x0][0xb30] ;  /* 0x00016600ff0477ac */ /* 0x000ee40008000800 */
[----:B---3--:R-:W-:-:S09]  /*2990*/  UISETP.NE.AND UP0, UPT, UR4, 0x1, UPT ;  /* 0x000000010400788c */ /* 0x008fd2000bf05270 */
[----:B------:R-:W-:Y:S05]  /*29a0*/  BRA.U UP0, `(.L_x_42) ;  /* 0x0000000100447547 */ /* 0x000fea000b800000 */
[----:B------:R-:W3:Y:S01]  /*29b0*/  LDCU.128 UR12, c[0x0][0xb10] ;  /* 0x00016200ff0c77ac */ /* 0x000ee20008000c00 */
[----:B------:R-:W4:Y:S01]  /*29c0*/  LDCU UR10, c[0x0][0xb0c] ;  /* 0x00016180ff0a77ac */ /* 0x000f220008000800 */
[----:B------:R-:W1:Y:S01]  /*29d0*/  LDCU UR6, c[0x0][0xb20] ;  /* 0x00016400ff0677ac */ /* 0x000e620008000800 */
[----:B---3--:R-:W-:Y:S02]  /*29e0*/  UIMAD.WIDE.U32 UR8, UR40, UR12, URZ ;  /* 0x0000000c280872a5 */ /* 0x008fe4000f8e00ff */
[----:B------:R-:W-:Y:S02]  /*29f0*/  UIMAD.WIDE.U32 UR4, UR39, UR15, URZ ;  /* 0x0000000f270472a5 */ /* 0x000fe4000f8e00ff */
[----:B----4-:R-:W-:Y:S02]  /*2a00*/  UISETP.NE.AND UP2, UPT, UR10, 0x1, UPT ;  /* 0x000000010a00788c */ /* 0x010fe4000bf45270 */
[----:B------:R-:W-:Y:S01]  /*2a10*/  UISETP.NE.AND UP0, UPT, UR14, 0x1, UPT ;  /* 0x000000010e00788c */ /* 0x000fe2000bf05270 */
[----:B------:R-:W-:-:S02]  /*2a20*/  UMOV UR8, UR9 ;  /* 0x0000000900087c82 */ /* 0x000fc40008000000 */
[----:B------:R-:W-:Y:S01]  /*2a30*/  UMOV UR4, UR5 ;  /* 0x0000000500047c82 */ /* 0x000fe20008000000 */
[----:B------:R-:W-:Y:S02]  /*2a40*/  USHF.R.U32.HI UR13, URZ, UR13, UR8 ;  /* 0x0000000dff0d7299 */ /* 0x000fe40008011608 */
[----:B-1----:R-:W-:Y:S02]  /*2a50*/  USHF.R.U32.HI UR4, URZ, UR6, UR4 ;  /* 0x00000006ff047299 */ /* 0x002fe40008011604 */
[----:B------:R-:W-:Y:S02]  /*2a60*/  USEL UR5, UR40, UR13, !UP2 ;  /* 0x0000000d28057287 */ /* 0x000fe4000d000000 */
[----:B------:R-:W-:-:S04]  /*2a70*/  USEL UR4, UR39, UR4, !UP0 ;  /* 0x0000000427047287 */ /* 0x000fc8000c000000 */
[----:B------:R-:W-:Y:S02]  /*2a80*/  UIADD3 UR6, UPT, UPT, UR5, -UR4, URZ ;  /* 0x8000000405067290 */ /* 0x000fe4000fffe0ff */
[----:B------:R-:W-:Y:S02]  /*2a90*/  UIADD3 UR4, UPT, UPT, -UR5, UR4, URZ ;  /* 0x0000000405047290 */ /* 0x000fe4000fffe1ff */
[----:B------:R-:W-:Y:S02]  /*2aa0*/  UIMAD UR39, UR6, UR14, UR39 ;  /* 0x0000000e062772a4 */ /* 0x000fe4000f8e0227 */
[----:B------:R-:W-:-:S12]  /*2ab0*/  UIMAD UR40, UR4, UR10, UR40 ;  /* 0x0000000a042872a4 */ /* 0x000fd8000f8e0228 */
.L_x_42:
[----:B------:R-:W-:Y:S01]  /*2ac0*/  VIADD R11, R11, 0x1 ;  /* 0x000000010b0b7836 */ /* 0x000fe20000000000 */
[----:B------:R-:W-:Y:S02]  /*2ad0*/  R2UR UR5, R52 ;  /* 0x00000000340572ca */ /* 0x000fe400000e0000 */
[----:B------:R-:W-:Y:S02]  /*2ae0*/  R2UR UR4, R51 ;  /* 0x00000000330472ca */ /* 0x000fe400000e0000 */
[C---:B------:R-:W-:Y:S02]  /*2af0*/  ISETP.NE.AND P0, PT, R11.reuse, 0x2, PT ;  /* 0x000000020b00780c */ /* 0x040fe40003f05270 */
[----:B------:R-:W-:Y:S02]  /*2b00*/  PLOP3.LUT P1, PT, PT, PT, PT, 0x80, 0x8 ;  /* 0x000000000008781c */ /* 0x000fe40003f2f070 */
[----:B-1----:R-:W-:Y:S02]  /*2b10*/  SEL R0, RZ, 0x1, P0 ;  /* 0x00000001ff007807 */ /* 0x002fe40000000000 */
[----:B------:R-:W-:-:S02]  /*2b20*/  SEL R11, R11, RZ, P0 ;  /* 0x000000ff0b0b7207 */ /* 0x000fc40000000000 */
[----:B------:R-:W-:Y:S01]  /*2b30*/  LOP3.LUT R10, R10, R0, RZ, 0x3c, !PT ;  /* 0x000000000a0a7212 */ /* 0x000fe200078e3cff */
[----:B------:R-:W-:Y:S02]  /*2b40*/  UIADD3 UR16, UPT, UPT, UR40, UR5, URZ ;  /* 0x0000000528107290 */ /* 0x000fe4000fffe0ff */
[----:B------:R-:W-:Y:S01]  /*2b50*/  UIADD3 UR20, UPT, UPT, UR39, UR4, URZ ;  /* 0x0000000427147290 */ /* 0x000fe2000fffe0ff */
[----:B------:R-:W-:Y:S11]  /*2b60*/  BRA.U UP1, `(.L_x_43) ;  /* 0xfffffff101447547 */ /* 0x000ff6000b83ffff */
[----:B------:R-:W-:Y:S01]  /*2b70*/  UIADD3 UR21, UPT, UPT, UR21, 0x88, URZ ;  /* 0x0000008815157890 */ /* 0x000fe2000fffe0ff */
[----:B------:R-:W-:-:S03]  /*2b80*/  SHF.L.U32 R2, R12, 0x1f, RZ ;  /* 0x0000001f0c027819 */ /* 0x000fc600000006ff */
[----:B------:R-:W-:-:S09]  /*2b90*/  ULEA UR4, UR7, UR21, 0x3 ;  /* 0x0000001507047291 */ /* 0x000fd2000f8e18ff */
[----:B------:R-:W1:Y:S02]  /*2ba0*/  SYNCS.PHASECHK.TRANS64.TRYWAIT P0, [UR4], R2 ;  /* 0x00000002ff0075a7 */ /* 0x000e640008001104 */
[----:B-1----:R-:W-:Y:S05]  /*2bb0*/  @!P0 BRA `(.L_x_44) ;  /* 0x00000064006c8947 */ /* 0x002fea0003800000 */
.L_x_157:
[----:B------:R-:W-:-:S04]  /*2bc0*/  UIADD3 UR4, UPT, UPT, UR7, 0x1, URZ ;  /* 0x0000000107047890 */ /* 0x000fc8000fffe0ff */
[----:B------:R-:W-:-:S04]  /*2bd0*/  UISETP.NE.AND UP0, UPT, UR4, 0x11, UPT ;  /* 0x000000110400788c */ /* 0x000fc8000bf05270 */
[----:B------:R-:W-:Y:S02]  /*2be0*/  USEL UR6, URZ, 0x1, UP0 ;  /* 0x00000001ff067887 */ /* 0x000fe40008000000 */
[----:B------:R-:W-:-:S04]  /*2bf0*/  USEL UR4, UR4, URZ, UP0 ;  /* 0x000000ff04047287 */ /* 0x000fc80008000000 */
[----:B------:R-:W-:Y:S01]  /*2c00*/  ULEA UR5, UR4, UR21, 0x3 ;  /* 0x0000001504057291 */ /* 0x000fe2000f8e18ff */
[----:B-1----:R-:W-:-:S04]  /*2c10*/  LOP3.LUT R2, R12, UR6, RZ, 0x3c, !PT ;  /* 0x000000060c027c12 */ /* 0x002fc8000f8e3cff */
[----:B------:R-:W-:-:S04]  /*2c20*/  SHF.L.U32 R3, R2, 0x1f, RZ ;  /* 0x0000001f02037819 */ /* 0x000fc800000006ff */
[----:B------:R-:W1:Y:S02]  /*2c30*/  SYNCS.PHASECHK.TRANS64.TRYWAIT P0, [UR5], R3 ;  /* 0x00000003ff0075a7 */ /* 0x000e640008001105 */
[----:B-1----:R-:W-:Y:S05]  /*2c40*/  @!P0 BRA `(.L_x_45) ;  /* 0x0000006400608947 */ /* 0x002fea0003800000 */
.L_x_159:
[----:B------:R-:W-:-:S04]  /*2c50*/  UIADD3 UR4, UPT, UPT, UR4, 0x1, URZ ;  /* 0x0000000104047890 */ /* 0x000fc8000fffe0ff */
[----:B------:R-:W-:-:S04]  /*2c60*/  UISETP.NE.AND UP0, UPT, UR4, 0x11, UPT ;  /* 0x000000110400788c */ /* 0x000fc8000bf05270 */
[----:B------:R-:W-:Y:S02]  /*2c70*/  USEL UR6, URZ, 0x1, UP0 ;  /* 0x00000001ff067887 */ /* 0x000fe40008000000 */
[----:B------:R-:W-:-:S04]  /*2c80*/  USEL UR4, UR4, URZ, UP0 ;  /* 0x000000ff04047287 */ /* 0x000fc80008000000 */
[----:B------:R-:W-:Y:S01]  /*2c90*/  ULEA UR5, UR4, UR21, 0x3 ;  /* 0x0000001504057291 */ /* 0x000fe2000f8e18ff */
[----:B------:R-:W-:-:S04]  /*2ca0*/  LOP3.LUT R2, R2, UR6, RZ, 0x3c, !PT ;  /* 0x0000000602027c12 */ /* 0x000fc8000f8e3cff */
[----:B-1----:R-:W-:-:S04]  /*2cb0*/  SHF.L.U32 R3, R2, 0x1f, RZ ;  /* 0x0000001f02037819 */ /* 0x002fc800000006ff */
[----:B------:R-:W1:Y:S02]  /*2cc0*/  SYNCS.PHASECHK.TRANS64.TRYWAIT P0, [UR5], R3 ;  /* 0x00000003ff0075a7 */ /* 0x000e640008001105 */
[----:B-1----:R-:W-:Y:S05]  /*2cd0*/  @!P0 BRA `(.L_x_46) ;  /* 0x0000006400548947 */ /* 0x002fea0003800000 */
.L_x_161:
        /* <DEDUP_REMOVED lines=9> */
.L_x_163:
        /* <DEDUP_REMOVED lines=9> */
.L_x_165:
        /* <DEDUP_REMOVED lines=9> */
.L_x_167:
        /* <DEDUP_REMOVED lines=9> */
.L_x_169:
        /* <DEDUP_REMOVED lines=9> */
.L_x_171:
        /* <DEDUP_REMOVED lines=9> */
.L_x_173:
        /* <DEDUP_REMOVED lines=9> */
.L_x_175:
        /* <DEDUP_REMOVED lines=9> */
.L_x_177:
        /* <DEDUP_REMOVED lines=9> */
.L_x_179:
        /* <DEDUP_REMOVED lines=9> */
.L_x_181:
        /* <DEDUP_REMOVED lines=9> */
.L_x_183:
        /* <DEDUP_REMOVED lines=9> */
.L_x_185:
        /* <DEDUP_REMOVED lines=9> */
.L_x_187:
[----:B------:R-:W-:-:S04]  /*3430*/  UIADD3 UR4, UPT, UPT, UR4, 0x1, URZ ;  /* 0x0000000104047890 */ /* 0x000fc8000fffe0ff */
[----:B------:R-:W-:-:S04]  /*3440*/  UISETP.NE.AND UP0, UPT, UR4, 0x11, UPT ;  /* 0x000000110400788c */ /* 0x000fc8000bf05270 */
[----:B------:R-:W-:Y:S02]  /*3450*/  USEL UR5, URZ, 0x1, UP0 ;  /* 0x00000001ff057887 */ /* 0x000fe40008000000 */
[----:B------:R-:W-:-:S04]  /*3460*/  USEL UR4, UR4, URZ, UP0 ;  /* 0x000000ff04047287 */ /* 0x000fc80008000000 */
[----:B------:R-:W-:Y:S01]  /*3470*/  ULEA UR4, UR4, UR21, 0x3 ;  /* 0x0000001504047291 */ /* 0x000fe2000f8e18ff */
[----:B------:R-:W-:-:S04]  /*3480*/  LOP3.LUT R2, R2, UR5, RZ, 0x3c, !PT ;  /* 0x0000000502027c12 */ /* 0x000fc8000f8e3cff */
[----:B------:R-:W-:Y:S01]  /*3490*/  SHF.L.U32 R2, R2, 0x1f, RZ ;  /* 0x0000001f02027819 */ /* 0x000fe200000006ff */
[----:B-1----:R-:W-:-:S07]  /*34a0*/  IMAD.U32 R0, RZ, RZ, UR4 ;  /* 0x00000004ff007e24 */ /* 0x002fce000f8e00ff */
.L_x_60:
[----:B-1----:R1:W3:Y:S02]  /*34b0*/  SYNCS.PHASECHK.TRANS64.TRYWAIT P0, [R0+URZ], R2 ;  /* 0x00000002000075a7 */ /* 0x0022e400080011ff */
[----:B---3--:R-:W-:Y:S05]  /*34c0*/  @!P0 NANOSLEEP.SYNCS 0x989680 ;  /* 0x009896800000895d */ /* 0x008fea0003900000 */
[----:B------:R-:W3:Y:S02]  /*34d0*/  @!P0 SYNCS.PHASECHK.TRANS64 P0, [R0+URZ], R2 ;  /* 0x00000002000085a7 */ /* 0x000ee400080010ff */
[----:B--23--:R-:W-:Y:S05]  /*34e0*/  @P0 EXIT ;  /* 0x000000000000094d */ /* 0x00cfea0003800000 */
[----:B------:R-:W-:Y:S05]  /*34f0*/  BRA `(.L_x_60) ;  /* 0xfffffffc00ec7947 */ /* 0x000fea000383ffff */
.L_x_23:
[----:B------:R-:W2:Y:S02]  /*3500*/  S2UR UR4, SR_CgaCtaId ;  /* 0x00000000000479c3 */ /* 0x000ea40000008800 */
[----:B--2---:R-:W-:-:S04]  /*3510*/  UISETP.NE.AND UP0, UPT, UR4, URZ, UPT ;  /* 0x000000ff0400728c */ /* 0x004fc8000bf05270 */
[----:B------:R-:W-:-:S09]  /*3520*/  UISETP.NE.OR UP0, UPT, UR17, 0x1, UP0 ;  /* 0x000000011100788c */ /* 0x000fd20008705670 */
[----:B------:R-:W-:Y:S05]  /*3530*/  BRA.U UP0, `(.L_x_61) ;  /* 0x00000005004c7547 */ /* 0x000fea000b800000 */
[----:B------:R-:W2:Y:S01]  /*3540*/  S2UR UR5, SR_CgaCtaId ;  /* 0x00000000000579c3 */ /* 0x000ea20000008800 */
[----:B------:R-:W-:Y:S01]  /*3550*/  UMOV UR4, 0x400 ;  /* 0x0000040000047882 */ /* 0x000fe20000000000 */
[----:B------:R-:W-:Y:S01]  /*3560*/  ISETP.GE.U32.AND P2, PT, R0, 0x8, PT ;  /* 0x000000080000780c */ /* 0x000fe20003f46070 */
[----:B------:R-:W-:Y:S01]  /*3570*/  IMAD.MOV.U32 R12, RZ, RZ, 0x1 ;  /* 0x00000001ff0c7424 */ /* 0x000fe200078e00ff */
[----:B------:R-:W-:Y:S02]  /*3580*/  CS2R R10, SRZ ;  /* 0x00000000000a7805 */ /* 0x000fe4000001ff00 */
[----:B------:R-:W-:Y:S01]  /*3590*/  CS2R R8, SRZ ;  /* 0x0000000000087805 */ /* 0x000fe2000001ff00 */
[----:B--2---:R-:W-:-:S03]  /*35a0*/  ULEA UR6, UR5, UR4, 0x18 ;  /* 0x0000000405067291 */ /* 0x004fc6000f8ec0ff */
[----:B------:R-:W-:-:S09]  /*35b0*/  UMOV UR5, URZ ;  /* 0x000000ff00057c82 */ /* 0x000fd20008000000 */
.L_x_65:
[----:B------:R-:W-:Y:S02]  /*35c0*/  LEA R2, R8, UR6, 0x3 ;  /* 0x0000000608027c11 */ /* 0x000fe4000f8e18ff */
[----:B------:R-:W-:-:S03]  /*35d0*/  SHF.L.U32 R4, R9, 0x1f, RZ ;  /* 0x0000001f09047819 */ /* 0x000fc600000006ff */
[----:B------:R-:W-:Y:S01]  /*35e0*/  VIADD R5, R2, 0x1d0 ;  /* 0x000001d002057836 */ /* 0x000fe20000000000 */
[----:B------:R-:W2:Y:S02]  /*35f0*/  SYNCS.PHASECHK.TRANS64.TRYWAIT P0, [R2+URZ+0x1c0], R4 ;  /* 0x0001c004020075a7 */ /* 0x000ea400080011ff */
[----:B--2---:R-:W-:Y:S05]  /*3600*/  @!P0 BRA `(.L_x_62) ;  /* 0x0000006000588947 */ /* 0x004fea0003800000 */
.L_x_188:
[----:B------:R-:W-:Y:S01]  /*3610*/  ULEA UR4, UR5, UR6, 0x3 ;  /* 0x0000000605047291 */ /* 0x000fe2000f8e18ff */
[----:B--2---:R-:W-:Y:S01]  /*3620*/  PRMT R2, RZ, 0x654, R5 ;  /* 0x00000654ff027816 */ /* 0x004fe20000000005 */
[----:B------:R-:W-:Y:S01]  /*3630*/  @!P2 IMAD.MOV.U32 R4, RZ, RZ, 0x10 ;  /* 0x00000010ff04a424 */ /* 0x000fe200078e00ff */
[----:B------:R-:W-:Y:S01]  /*3640*/  SHF.L.U32 R5, R12, 0x1f, RZ ;  /* 0x0000001f0c057819 */ /* 0x000fe200000006ff */
[----:B------:R-:W-:Y:S01]  /*3650*/  UIADD3 UR7, UPT, UPT, UR4, 0x160, URZ ;  /* 0x0000016004077890 */ /* 0x000fe2000fffe0ff */
[----:B------:R2:W-:Y:S05]  /*3660*/  SYNCS.ARRIVE.TRANS64.RED.A1T0 RZ, [R2+URZ], RZ ;  /* 0x000000ff02ff79a7 */ /* 0x0005ea00081004ff */
[----:B------:R-:W-:Y:S01]  /*3670*/  IMAD.U32 R6, RZ, RZ, UR7 ;  /* 0x00000007ff067e24 */ /* 0x000fe2000f8e00ff */
[----:B------:R-:W3:Y:S04]  /*3680*/  SYNCS.PHASECHK.TRANS64.TRYWAIT P0, [UR4+0x170], R5 ;  /* 0x00017005ff0075a7 */ /* 0x000ee80008001104 */
[----:B------:R-:W-:Y:S01]  /*3690*/  PRMT R6, R0, 0x654, R6 ;  /* 0x0000065400067816 */ /* 0x000fe20000000006 */
[----:B--23--:R-:W-:Y:S06]  /*36a0*/  @!P0 BRA `(.L_x_63) ;  /* 0x0000006000448947 */ /* 0x00cfec0003800000 */
.L_x_190:
[----:B------:R-:W-:Y:S01]  /*36b0*/  ULEA UR8, UR5, UR6, 0x4 ;  /* 0x0000000605087291 */ /* 0x000fe2000f8e20ff */
[----:B------:R-:W-:Y:S01]  /*36c0*/  SEL R3, R6, R3, !P2 ;  /* 0x0000000306037207 */ /* 0x000fe20005000000 */
[----:B------:R-:W-:Y:S01]  /*36d0*/  UIADD3 UR9, UPT, UPT, UR4, 0x160, URZ ;  /* 0x0000016004097890 */ /* 0x000fe2000fffe0ff */
[----:B--2---:R-:W-:Y:S01]  /*36e0*/  LEA R2, R11, UR6, 0x3 ;  /* 0x000000060b027c11 */ /* 0x004fe2000f8e18ff */
[----:B------:R-:W-:Y:S01]  /*36f0*/  UIADD3 UR8, UPT, UPT, UR8, 0x1f0, URZ ;  /* 0x000001f008087890 */ /* 0x000fe2000fffe0ff */
[----:B------:R2:W-:Y:S01]  /*3700*/  @!P2 SYNCS.ARRIVE.TRANS64.RED RZ, [R3+URZ], R4 ;  /* 0x0000000403ffa9a7 */ /* 0x0005e200080004ff */
[----:B------:R-:W-:Y:S01]  /*3710*/  UIADD3 UR4, UPT, UPT, UR5, 0x1, URZ ;  /* 0x0000000105047890 */ /* 0x000fe2000fffe0ff */
[----:B------:R-:W-:-:S03]  /*3720*/  VIADD R8, R8, 0x1 ;  /* 0x0000000108087836 */ /* 0x000fc60000000000 */
[----:B------:R-:W-:Y:S02]  /*3730*/  UISETP.NE.AND UP0, UPT, UR4, 0x2, UPT ;  /* 0x000000020400788c */ /* 0x000fe4000bf05270 */
[----:B------:R-:W-:Y:S01]  /*3740*/  ISETP.NE.AND P0, PT, R8, 0x2, PT ;  /* 0x000000020800780c */ /* 0x000fe20003f05270 */
[----:B------:R-:W-:Y:S06]  /*3750*/  UGETNEXTWORKID.BROADCAST [UR8], [UR9] ;  /* 0x00000000080073ca */ /* 0x000fec0008000100 */
[----:B------:R-:W-:Y:S02]  /*3760*/  USEL UR7, URZ, 0x1, UP0 ;  /* 0x00000001ff077887 */ /* 0x000fe40008000000 */
[----:B------:R-:W-:-:S04]  /*3770*/  USEL UR5, UR4, URZ, UP0 ;  /* 0x000000ff04057287 */ /* 0x000fc80008000000 */
[----:B------:R-:W-:Y:S02]  /*3780*/  LOP3.LUT R12, R12, UR7, RZ, 0x3c, !PT ;  /* 0x000000070c0c7c12 */ /* 0x000fe4000f8e3cff */
[----:B--2---:R-:W-:-:S04]  /*3790*/  SHF.L.U32 R4, R10, 0x1f, RZ ;  /* 0x0000001f0a047819 */ /* 0x004fc800000006ff */
[----:B------:R-:W2:Y:S02]  /*37a0*/  SYNCS.PHASECHK.TRANS64.TRYWAIT P1, [R2+URZ+0x160], R4 ;  /* 0x00016004020075a7 */ /* 0x000ea400080211ff */
[----:B--2---:R-:W-:Y:S05]  /*37b0*/  @!P1 BRA `(.L_x_64) ;  /* 0x0000006000189947 */ /* 0x004fea0003800000 */
.L_x_191:
[C---:B--2---:R-:W-:Y:S01]  /*37c0*/  LEA R4, R11.reuse, UR6, 0x4 ;  /* 0x000000060b047c11 */ /* 0x044fe2000f8e20ff */
[----:B------:R-:W-:Y:S01]  /*37d0*/  VIADD R2, R2, 0x170 ;  /* 0x0000017002027836 */ /* 0x000fe20000000000 */
[----:B------:R-:W-:Y:S01]  /*37e0*/  SEL R8, R8, RZ, P0 ;  /* 0x000000ff08087207 */ /* 0x000fe20000000000 */
[----:B------:R-:W-:-:S03]  /*37f0*/  VIADD R11, R11, 0x1 ;  /* 0x000000010b0b7836 */ /* 0x000fc60000000000 */
[----:B------:R-:W2:Y:S01]  /*3800*/  LDS.128 R4, [R4+0x1f0] ;  /* 0x0001f00004047984 */ /* 0x000ea20000000c00 */
[----:B------:R-:W-:Y:S02]  /*3810*/  PRMT R2, RZ, 0x654, R2 ;  /* 0x00000654ff027816 */ /* 0x000fe40000000002 */
[C---:B------:R-:W-:Y:S01]  /*3820*/  ISETP.NE.AND P1, PT, R11.reuse, 0x2, PT ;  /* 0x000000020b00780c */ /* 0x040fe20003f25270 */
[----:B------:R-:W-:Y:S01]  /*3830*/  @!PT LDS RZ, [RZ] ;  /* 0x00000000fffff984 */ /* 0x000fe20000000800 */
[----:B------:R-:W-:Y:S01]  /*3840*/  @!PT LDS RZ, [RZ] ;  /* 0x00000000fffff984 */ /* 0x000fe20000000800 */
[----:B------:R-:W-:Y:S01]  /*3850*/  @!PT LDS RZ, [RZ] ;  /* 0x00000000fffff984 */ /* 0x000fe20000000800 */
[----:B------:R-:W-:Y:S01]  /*3860*/  @!PT LDS RZ, [RZ] ;  /* 0x00000000fffff984 */ /* 0x000fe20000000800 */
[----:B------:R3:W-:Y:S06]  /*3870*/  MEMBAR.ALL.CTA ;  /* 0x0000000000007992 */ /* 0x0007ec0000008000 */
[----:B---3--:R-:W3:Y:S01]  /*3880*/  FENCE.VIEW.ASYNC.S ;  /* 0x00000000000073c6 */ /* 0x008ee20000000000 */
[----:B------:R-:W-:Y:S01]  /*3890*/  SEL R11, R11, RZ, P1 ;  /* 0x000000ff0b0b7207 */ /* 0x000fe20000800000 */
[----:B---3--:R3:W-:Y:S01]  /*38a0*/  SYNCS.ARRIVE.TRANS64.RED.A1T0 RZ, [R2+URZ], RZ ;  /* 0x000000ff02ff79a7 */ /* 0x0087e200081004ff */
[----:B--2---:R-:W-:-:S02]  /*38b0*/  LOP3.LUT P3, RZ, R6, 0x1, RZ, 0xc0, !PT ;  /* 0x0000000106ff7812 */ /* 0x004fc4000786c0ff */
[----:B------:R-:W-:-:S04]  /*38c0*/  SEL R4, RZ, 0x1, P1 ;  /* 0x00000001ff047807 */ /* 0x000fc80000800000 */
[----:B------:R-:W-:Y:S02]  /*38d0*/  LOP3.LUT R10, R10, R4, RZ, 0x3c, !PT ;  /* 0x000000040a0a7212 */ /* 0x000fe400078e3cff */
[----:B---3--:R-:W-:-:S04]  /*38e0*/  SEL R2, RZ, 0x1, P0 ;  /* 0x00000001ff027807 */ /* 0x008fc80000000000 */
[----:B------:R-:W-:Y:S01]  /*38f0*/  LOP3.LUT R9, R9, R2, RZ, 0x3c, !PT ;  /* 0x0000000209097212 */ /* 0x000fe200078e3cff */
[----:B------:R-:W-:Y:S06]  /*3900*/  @P3 BRA `(.L_x_65) ;  /* 0xfffffffc002c3947 */ /* 0x000fec000383ffff */
[----:B------:R-:W-:Y:S01]  /*3910*/  ULEA UR4, UR5, UR6, 0x3 ;  /* 0x0000000605047291 */ /* 0x000fe2000f8e18ff */
[----:B------:R-:W-:-:S08]  /*3920*/  SHF.L.U32 R2, R12, 0x1f, RZ ;  /* 0x0000001f0c027819 */ /* 0x000fd000000006ff */
[----:B------:R-:W2:Y:S02]  /*3930*/  SYNCS.PHASECHK.TRANS64 P0, [UR4+0x170], R2 ;  /* 0x00017002ff0075a7 */ /* 0x000ea40008001004 */
[----:B--2---:R-:W-:Y:S05]  /*3940*/  @P0 BRA `(.L_x_66) ;  /* 0x0000000000080947 */ /* 0x004fea0003800000 */
[----:B------:R-:W2:Y:S02]  /*3950*/  SYNCS.PHASECHK.TRANS64.TRYWAIT P0, [UR4+0x170], R2 ;  /* 0x00017002ff0075a7 */ /* 0x000ea40008001104 */
[----:B--2---:R-:W-:Y:S05]  /*3960*/  @!P0 BRA `(.L_x_67) ;  /* 0x0000005c00c08947 */ /* 0x004fea0003800000 */
.L_x_66:
[----:B------:R-:W-:-:S04]  /*3970*/  UIADD3 UR7, UPT, UPT, UR5, 0x1, URZ ;  /* 0x0000000105077890 */ /* 0x000fc8000fffe0ff */
[----:B------:R-:W-:-:S04]  /*3980*/  UISETP.NE.AND UP0, UPT, UR7, 0x2, UPT ;  /* 0x000000020700788c */ /* 0x000fc8000bf05270 */
[----:B------:R-:W-:Y:S02]  /*3990*/  USEL UR8, URZ, 0x1, UP0 ;  /* 0x00000001ff087887 */ /* 0x000fe40008000000 */
[----:B------:R-:W-:-:S04]  /*39a0*/  USEL UR7, UR7, URZ, UP0 ;  /* 0x000000ff07077287 */ /* 0x000fc80008000000 */
[----:B------:R-:W-:Y:S01]  /*39b0*/  ULEA UR7, UR7, UR6, 0x3 ;  /* 0x0000000607077291 */ /* 0x000fe2000f8e18ff */
[----:B--2---:R-:W-:-:S04]  /*39c0*/  LOP3.LUT R2, R12, UR8, RZ, 0x3c, !PT ;  /* 0x000000080c027c12 */ /* 0x004fc8000f8e3cff */
[----:B------:R-:W-:-:S04]  /*39d0*/  SHF.L.U32 R0, R2, 0x1f, RZ ;  /* 0x0000001f02007819 */ /* 0x000fc800000006ff */
[----:B------:R-:W2:Y:S02]  /*39e0*/  SYNCS.PHASECHK.TRANS64 P0, [UR7+0x170], R0 ;  /* 0x00017000ff0075a7 */ /* 0x000ea40008001007 */
[----:B-12---:R-:W-:Y:S05]  /*39f0*/  @P0 EXIT ;  /* 0x000000000000094d */ /* 0x006fea0003800000 */
[----:B------:R-:W-:Y:S02]  /*3a00*/  SHF.L.U32 R2, R2, 0x1f, RZ ;  /* 0x0000001f02027819 */ /* 0x000fe400000006ff */
[----:B------:R-:W-:-:S07]  /*3a10*/  MOV R0, UR7 ;  /* 0x0000000700007c02 */ /* 0x000fce0008000f00 */
.L_x_68:
[----:B-1----:R1:W2:Y:S02]  /*3a20*/  SYNCS.PHASECHK.TRANS64.TRYWAIT P0, [R0+URZ+0x170], R2 ;  /* 0x00017002000075a7 */ /* 0x0022a400080011ff */
[----:B--2---:R-:W-:Y:S05]  /*3a30*/  @!P0 NANOSLEEP.SYNCS 0x989680 ;  /* 0x009896800000895d */ /* 0x004fea0003900000 */
[----:B------:R-:W2:Y:S02]  /*3a40*/  @!P0 SYNCS.PHASECHK.TRANS64 P0, [R0+URZ+0x170], R2 ;  /* 0x00017002000085a7 */ /* 0x000ea400080010ff */
[----:B--2---:R-:W-:Y:S05]  /*3a50*/  @P0 EXIT ;  /* 0x000000000000094d */ /* 0x004fea0003800000 */
[----:B------:R-:W-:Y:S05]  /*3a60*/  BRA `(.L_x_68) ;  /* 0xfffffffc00ec7947 */ /* 0x000fea000383ffff */
.L_x_61:
[----:B------:R-:W-:Y:S05]  /*3a70*/  BRA.U UP6, `(.L_x_69) ;  /* 0x0000000d06a07547 */ /* 0x000fea000b800000 */
[----:B------:R-:W2:Y:S01]  /*3a80*/  S2UR UR7, SR_CgaCtaId ;  /* 0x00000000000779c3 */ /* 0x000ea20000008800 */
[----:B------:R-:W-:Y:S01]  /*3a90*/  UMOV UR4, 0x40 ;  /* 0x0000004000047882 */ /* 0x000fe20000000000 */
[----:B------:R-:W-:Y:S01]  /*3aa0*/  NOP ;  /* 0x0000000000007918 */ /* 0x000fe20000000000 */
[----:B------:R-:W-:Y:S01]  /*3ab0*/  UMOV UR6, 0x400 ;  /* 0x0000040000067882 */ /* 0x000fe20000000000 */
[----:B--2---:R-:W-:Y:S02]  /*3ac0*/  ULEA UR5, UR7, UR4, 0x18 ;  /* 0x0000000407057291 */ /* 0x004fe4000f8ec0ff */
[----:B------:R-:W-:-:S07]  /*3ad0*/  ULEA UR6, UR7, UR6, 0x18 ;  /* 0x0000000607067291 */ /* 0x000fce000f8ec0ff */
[----:B------:R-:W2:Y:S02]  /*3ae0*/  LDS.U8 R0, [UR5+0x1c] ;  /* 0x00001c05ff007984 */ /* 0x000ea40008000000 */
[----:B--2---:R-:W-:-:S13]  /*3af0*/  ISETP.NE.AND P0, PT, R0, RZ, PT ;  /* 0x000000ff0000720c */ /* 0x004fda0003f05270 */
[----:B------:R-:W-:Y:S05]  /*3b00*/  @P0 BRA `(.L_x_70) ;  /* 0x0000000000580947 */ /* 0x000fea0003800000 */
[----:B------:R-:W-:-:S13]  /*3b10*/  ELECT P0, URZ, PT ;  /* 0x0000000000ff782f */ /* 0x000fda0003800000 */
[----:B------:R-:W-:Y:S05]  /*3b20*/  @!P0 BRA `(.L_x_71) ;  /* 0x0000000000608947 */ /* 0x000fea0003800000 */
[----:B------:R-:W-:Y:S01]  /*3b30*/  UMOV UR4, 0x10 ;  /* 0x0000001000047882 */ /* 0x000fe20000000000 */
[----:B------:R-:W-:Y:S01]  /*3b40*/  HFMA2 R0, -RZ, RZ, 0, 5.9604644775390625e-08 ;  /* 0x00000001ff007431 */ /* 0x000fe200000001ff */
[----:B------:R-:W-:-:S03]  /*3b50*/  MOV R3, 0xffff ;  /* 0x0000ffff00037802 */ /* 0x000fc60000000f00 */
[----:B------:R-:W-:Y:S04]  /*3b60*/  DEPBAR.LE SB2, 0x36 ;  /* 0x0000ad800000791a */ /* 0x000fe80000000000 */
[----:B------:R-:W2:Y:S02]  /*3b70*/  UTCATOMSWS.FIND_AND_SET.ALIGN UP0, UR4, UR4 ;  /* 0x00000004000475e3 */ /* 0x000ea40008000800 */
[----:B--2---:R-:W-:Y:S01]  /*3b80*/  MOV R4, UR4 ;  /* 0x0000000400047c02 */ /* 0x004fe20008000f00 */
[----:B------:R-:W-:Y:S06]  /*3b90*/  BRA.U UP0, `(.L_x_72) ;  /* 0x0000000100187547 */ /* 0x000fec000b800000 */
.L_x_73:
[----:B------:R-:W-:Y:S05]  /*3ba0*/  NANOSLEEP 0x64 ;  /* 0x000000640000795d */ /* 0x000fea0003800000 */
[----:B------:R-:W-:-:S05]  /*3bb0*/  UMOV UR4, 0x10 ;  /* 0x0000001000047882 */ /* 0x000fca0000000000 */
[----:B------:R-:W-:Y:S04]  /*3bc0*/  DEPBAR.LE SB2, 0x36 ;  /* 0x0000ad800000791a */ /* 0x000fe80000000000 */
[----:B------:R-:W2:Y:S02]  /*3bd0*/  UTCATOMSWS.FIND_AND_SET.ALIGN UP0, UR4, UR4 ;  /* 0x00000004000475e3 */ /* 0x000ea40008000800 */
[----:B--2---:R-:W-:Y:S01]  /*3be0*/  MOV R4, UR4 ;  /* 0x0000000400047c02 */ /* 0x004fe20008000f00 */
[----:B------:R-:W-:Y:S05]  /*3bf0*/  BRA.U !UP0, `(.L_x_73) ;  /* 0xfffffffd08e87547 */ /* 0x000fea000b83ffff */
.L_x_72:
[-C--:B------:R-:W-:Y:S02]  /*3c00*/  SHF.L.U32 R3, R3, R4.reuse, RZ ;  /* 0x0000000403037219 */ /* 0x080fe400000006ff */
[----:B------:R-:W-:Y:S01]  /*3c10*/  SHF.L.U32 R0, R0, R4, RZ ;  /* 0x0000000400007219 */ /* 0x000fe200000006ff */
[----:B------:R-:W-:Y:S02]  /*3c20*/  IMAD.SHL.U32 R4, R4, 0x20, RZ ;  /* 0x0000002004047824 */ /* 0x000fe400078e00ff */
[----:B------:R2:W-:Y:S04]  /*3c30*/  ATOMS.OR RZ, [UR5+0x14], R3 ;  /* 0x00001403ffff798c */ /* 0x0005e8000b000005 */
[----:B------:R2:W-:Y:S04]  /*3c40*/  ATOMS.OR RZ, [UR5+0x18], R0 ;  /* 0x00001800ffff798c */ /* 0x0005e8000b000005 */
[----:B------:R2:W-:Y:S01]  /*3c50*/  STS [UR6+0x210], R4 ;  /* 0x00021004ff007988 */ /* 0x0005e20008000806 */
[----:B------:R-:W-:Y:S05]  /*3c60*/  BRA `(.L_x_71) ;  /* 0x0000000000107947 */ /* 0x000fea0003800000 */
.L_x_70:
[----:B------:R-:W-:Y:S02]  /*3c70*/  MOV R0, 0xffffffff ;  /* 0xffffffff00007802 */ /* 0x000fe40000000f00 */
[----:B------:R-:W-:-:S03]  /*3c80*/  MOV R4, 0x3cb0 ;  /* 0x00003cb000047802 */ /* 0x000fc60000000f00 */
[----:B------:R2:W-:Y:S04]  /*3c90*/  STS [UR6+0x210], R0 ;  /* 0x00021000ff007988 */ /* 0x0005e80008000806 */
[----:B-12--5:R-:W-:Y:S05]  /*3ca0*/  CALL.REL.NOINC `($__internal_1_$__cuda_sm10x_tcgen05_guardrail_trap_phase_invalid_during_alloc) ;  /* 0x0000006400087944 */ /* 0x026fea0003c00000 */
.L_x_71:
[----:B------:R-:W-:Y:S05]  /*3cb0*/  WARPSYNC.ALL ;  /* 0x0000000000007948 */ /* 0x000fea0003800000 */
[----:B------:R-:W3:Y:S01]  /*3cc0*/  S2UR UR4, SR_CgaCtaId ;  /* 0x00000000000479c3 */ /* 0x000ee20000008800 */
[----:B------:R-:W-:Y:S01]  /*3cd0*/  UMOV UR17, 0x400 ;  /* 0x0000040000117882 */ /* 0x000fe20000000000 */
[----:B------:R-:W-:-:S06]  /*3ce0*/  NOP ;  /* 0x0000000000007918 */ /* 0x000fcc0000000000 */
[----:B------:R-:W-:Y:S06]  /*3cf0*/  BAR.ARV 0x6, 0xa0 ;  /* 0x0182800000007b1d */ /* 0x000fec0000002000 */
[----:B------:R-:W4:Y:S01]  /*3d00*/  LDCU UR5, c[0x0][0x38c] ;  /* 0x00007180ff0577ac */ /* 0x000f220008000800 */
[----:B------:R-:W-:Y:S01]  /*3d10*/  LOP3.LUT R2, R2, 0xffff, RZ, 0xc0, !PT ;  /* 0x0000ffff02027812 */ /* 0x000fe200078ec0ff */
[----:B------:R-:W-:Y:S01]  /*3d20*/  IMAD.MOV.U32 R11, RZ, RZ, 0x1 ;  /* 0x00000001ff0b7424 */ /* 0x000fe200078e00ff */
[----:B------:R-:W-:Y:S01]  /*3d30*/  CS2R R8, SRZ ;  /* 0x0000000000087805 */ /* 0x000fe2000001ff00 */
[----:B------:R-:W1:Y:S01]  /*3d40*/  LDCU UR8, c[0x0][0x38c] ;  /* 0x00007180ff0877ac */ /* 0x000e620008000800 */
[----:B------:R-:W-:Y:S01]  /*3d50*/  R2UR UR19, R2 ;  /* 0x00000000021372ca */ /* 0x000fe200000e0000 */
[----:B------:R-:W-:Y:S01]  /*3d60*/  IMAD.MOV.U32 R10, RZ, RZ, RZ ;  /* 0x000000ffff0a7224 */ /* 0x000fe200078e00ff */
[----:B------:R-:W-:Y:S01]  /*3d70*/  UMOV UR22, URZ ;  /* 0x000000ff00167c82 */ /* 0x000fe20008000000 */
[----:B------:R-:W-:Y:S01]  /*3d80*/  UMOV UR14, URZ ;  /* 0x000000ff000e7c82 */ /* 0x000fe20008000000 */
[----:B---3--:R-:W-:Y:S01]  /*3d90*/  ULEA UR17, UR4, UR17, 0x18 ;  /* 0x0000001104117291 */ /* 0x008fe2000f8ec0ff */
[----:B------:R-:W-:Y:S01]  /*3da0*/  UMOV UR26, 0x0 ;  /* 0x00000000001a7882 */ /* 0x000fe20000000000 */
[----:B------:R-:W-:-:S02]  /*3db0*/  UMOV UR27, 0x4200490 ;  /* 0x04200490001b7882 */ /* 0x000fc40000000000 */
[----:B------:R-:W-:Y:S02]  /*3dc0*/  UIADD3 UR6, UPT, UPT, UR17, 0x4600, URZ ;  /* 0x0000460011067890 */ /* 0x000fe4000fffe0ff */
[----:B------:R-:W-:Y:S02]  /*3dd0*/  UIADD3 UR7, UPT, UPT, UR17, 0x15600, URZ ;  /* 0x0001560011077890 */ /* 0x000fe4000fffe0ff */
[----:B----4-:R-:W-:Y:S01]  /*3de0*/  UIADD3 UR5, UPT, UPT, UR5, 0x1f, URZ ;  /* 0x0000001f05057890 */ /* 0x010fe2000fffe0ff */
[----:B--2---:R-:W2:Y:S01]  /*3df0*/  LDS R0, [UR17+0x210] ;  /* 0x00021011ff007984 */ /* 0x004ea20008000800 */
[----:B------:R-:W-:Y:S02]  /*3e00*/  USHF.R.U32.HI UR6, URZ, 0x4, UR6 ;  /* 0x00000004ff067899 */ /* 0x000fe40008011606 */
[----:B------:R-:W-:Y:S02]  /*3e10*/  USHF.R.S32.HI UR4, URZ, 0x1f, UR5 ;  /* 0x0000001fff047899 */ /* 0x000fe40008011405 */
[----:B------:R-:W-:-:S02]  /*3e20*/  ULOP3.LUT UR6, UR6, 0x3fff, URZ, 0xc0, !UPT ;  /* 0x00003fff06067892 */ /* 0x000fc4000f8ec0ff */
[----:B------:R-:W-:Y:S02]  /*3e30*/  ULEA.HI UR4, UR4, UR5, URZ, 0x5 ;  /* 0x0000000504047291 */ /* 0x000fe4000f8f28ff */
[----:B------:R-:W-:Y:S02]  /*3e40*/  USHF.R.U32.HI UR5, URZ, 0x4, UR7 ;  /* 0x00000004ff057899 */ /* 0x000fe40008011607 */
[----:B------:R-:W-:Y:S02]  /*3e50*/  USHF.R.S32.HI UR28, URZ, 0x5, UR4 ;  /* 0x00000005ff1c7899 */ /* 0x000fe40008011404 */
[----:B------:R-:W-:Y:S02]  /*3e60*/  ULOP3.LUT UR5, UR5, 0x3fff, URZ, 0xc0, !UPT ;  /* 0x00003fff05057892 */ /* 0x000fe4000f8ec0ff */
[----:B------:R-:W-:Y:S02]  /*3e70*/  UISETP.LT.AND UP0, UPT, UR28, 0x1, UPT ;  /* 0x000000011c00788c */ /* 0x000fe4000bf01270 */
[----:B------:R-:W-:-:S02]  /*3e80*/  ULOP3.LUT UR20, UR6, 0x10000, URZ, 0xfc, !UPT ;  /* 0x0001000006147892 */ /* 0x000fc4000f8efcff */
[----:B------:R-:W-:Y:S02]  /*3e90*/  USEL UR29, UR28, 0x1, !UP0 ;  /* 0x000000011c1d7887 */ /* 0x000fe4000c000000 */
[----:B------:R-:W-:Y:S02]  /*3ea0*/  ULOP3.LUT UR21, UR5, 0x10000, URZ, 0xfc, !UPT ;  /* 0x0001000005157892 */ /* 0x000fe4000f8efcff */
[----:B------:R-:W-:Y:S02]  /*3eb0*/  UIADD3 UR29, UPT, UPT, -UR29, URZ, URZ ;  /* 0x000000ff1d1d7290 */ /* 0x000fe4000fffe1ff */
[----:B-1----:R-:W-:Y:S01]  /*3ec0*/  UISETP.GE.AND UP4, UPT, UR8, 0x1, UPT ;  /* 0x000000010800788c */ /* 0x002fe2000bf86270 */
[----:B------:R-:W-:Y:S01]  /*3ed0*/  UMOV UR24, 0x0 ;  /* 0x0000000000187882 */ /* 0x000fe20000000000 */
[----:B------:R-:W-:Y:S01]  /*3ee0*/  UMOV UR25, 0x4200490 ;  /* 0x0420049000197882 */ /* 0x000fe20000000000 */
[----:B--2---:R-:W-:-:S15]  /*3ef0*/  R2UR UR30, R0 ;  /* 0x00000000001e72ca */ /* 0x004fde00000e0000 */
.L_x_80:
[----:B------:R-:W-:Y:S02]  /*3f00*/  LEA R0, R10, UR17, 0x3 ;  /* 0x000000110a007c11 */ /* 0x000fe4000f8e18ff */
[----:B------:R-:W-:Y:S02]  /*3f10*/  SHF.L.U32 R2, R9, 0x1f, RZ ;  /* 0x0000001f09027819 */ /* 0x000fe400000006ff */
[----:B------:R-:W-:Y:S01]  /*3f20*/  PLOP3.LUT P0, PT, PT, PT, UP4, 0x80, 0x8 ;  /* 0x000000000008781c */ /* 0x000fe20003f0f048 */
[----:B------:R-:W-:Y:S01]  /*3f30*/  VIADD R3, R0, 0x170 ;  /* 0x0000017000037836 */ /* 0x000fe20000000000 */
[----:B-1----:R-:W1:Y:S02]  /*3f40*/  SYNCS.PHASECHK.TRANS64.TRYWAIT P1, [R0+URZ+0x160], R2 ;  /* 0x00016002000075a7 */ /* 0x002e6400080211ff */
[----:B-1-3--:R-:W-:Y:S09]  /*3f50*/  @!P1 BRA `(.L_x_74) ;  /* 0x00000058005c9947 */ /* 0x00aff20003800000 */
.L_x_193:
[----:B------:R-:W-:Y:S01]  /*3f60*/  LEA R4, R10, UR17, 0x4 ;  /* 0x000000110a047c11 */ /* 0x000fe2000f8e20ff */
[----:B------:R-:W-:Y:S01]  /*3f70*/  @UP4 ULEA UR4, UR14, UR17, 0x3 ;  /* 0x000000110e044291 */ /* 0x000fe2000f8e18ff */
[----:B------:R-:W-:Y:S01]  /*3f80*/  PLOP3.LUT P2, PT, PT, PT, PT, 0x80, 0x8 ;  /* 0x000000000008781c */ /* 0x000fe20003f4f070 */
[----:B------:R-:W-:Y:S01]  /*3f90*/  ULEA UR23, UR22, UR17, 0x3 ;  /* 0x0000001116177291 */ /* 0x000fe2000f8e18ff */
[----:B------:R-:W-:Y:S02]  /*3fa0*/  PRMT R3, RZ, 0x654, R3 ;  /* 0x00000654ff037816 */ /* 0x000fe40000000003 */
[----:B------:R-:W2:Y:S01]  /*3fb0*/  LDS.128 R4, [R4+0x1f0] ;  /* 0x0001f00004047984 */ /* 0x000ea20000000c00 */
[----:B-1----:R-:W-:Y:S02]  /*3fc0*/  @P0 SHF.L.U32 R2, R8, 0x1f, RZ ;  /* 0x0000001f08020819 */ /* 0x002fe400000006ff */
[----:B------:R-:W-:Y:S01]  /*3fd0*/  SHF.L.U32 R0, R11, 0x1f, RZ ;  /* 0x0000001f0b007819 */ /* 0x000fe200000006ff */
[----:B------:R-:W-:Y:S01]  /*3fe0*/  @!PT LDS RZ, [RZ] ;  /* 0x00000000fffff984 */ /* 0x000fe20000000800 */
[----:B------:R-:W-:Y:S01]  /*3ff0*/  @!PT LDS RZ, [RZ] ;  /* 0x00000000fffff984 */ /* 0x000fe20000000800 */
[----:B------:R-:W-:Y:S01]  /*4000*/  @!PT LDS RZ, [RZ] ;  /* 0x00000000fffff984 */ /* 0x000fe20000000800 */
[----:B------:R-:W-:Y:S01]  /*4010*/  @!PT LDS RZ, [RZ] ;  /* 0x00000000fffff984 */ /* 0x000fe20000000800 */
[----:B------:R1:W-:Y:S06]  /*4020*/  MEMBAR.ALL.CTA ;  /* 0x0000000000007992 */ /* 0x0003ec0000008000 */
[----:B-1----:R-:W1:Y:S02]  /*4030*/  FENCE.VIEW.ASYNC.S ;  /* 0x00000000000073c6 */ /* 0x002e640000000000 */
[----:B-1----:R1:W-:Y:S01]  /*4040*/  SYNCS.ARRIVE.TRANS64.RED.A1T0 RZ, [R3+URZ], RZ ;  /* 0x000000ff03ff79a7 */ /* 0x0023e200081004ff */
[----:B------:R1:W3:Y:S01]  /*4050*/  @P0 SYNCS.PHASECHK.TRANS64.TRYWAIT P2, [UR4], R2 ;  /* 0x00000002ff0005a7 */ /* 0x0002e20008041104 */
[----:B------:R-:W-:Y:S01]  /*4060*/  ULEA.HI UR4, UR22, UR22, URZ, 0x1 ;  /* 0x0000001616047291 */ /* 0x000fe2000f8f08ff */
[----:B--2---:R-:W-:-:S03]  /*4070*/  LOP3.LUT P1, RZ, R6, 0x1, RZ, 0xc0, !PT ;  /* 0x0000000106ff7812 */ /* 0x004fc6000782c0ff */
[----:B------:R-:W-:Y:S02]  /*4080*/  USHF.L.U32 UR18, UR4, 0x6, URZ ;  /* 0x0000000604127899 */ /* 0x000fe400080006ff */
[----:B------:R-:W-:Y:S02]  /*4090*/  ULOP3.LUT UR4, UR4, 0xffe, URZ, 0xc0, !UPT ;  /* 0x00000ffe04047892 */ /* 0x000fe4000f8ec0ff */
[----:B------:R-:W-:Y:S02]  /*40a0*/  ULOP3.LUT UR18, UR18, 0xffffff80, URZ, 0xc0, !UPT ;  /* 0xffffff8012127892 */ /* 0x000fe4000f8ec0ff */
[----:B------:R-:W-:Y:S02]  /*40b0*/  UIADD3 UR4, UPT, UPT, -UR4, UR22, URZ ;  /* 0x0000001604047290 */ /* 0x000fe4000fffe1ff */
[----:B------:R-:W-:Y:S01]  /*40c0*/  UIADD3 UR18, UPT, UPT, UR30, UR18, URZ ;  /* 0x000000121e127290 */ /* 0x000fe2000fffe0ff */
[----:B------:R-:W2:Y:S03]  /*40d0*/  SYNCS.PHASECHK.TRANS64.TRYWAIT P0, [UR23+0x1a0], R0 ;  /* 0x0001a000ff0075a7 */ /* 0x000ea60008001117 */
[----:B------:R-:W-:Y:S01]  /*40e0*/  ULEA UR18, UR4, UR18, 0x14 ;  /* 0x0000001204127291 */ /* 0x000fe2000f8ea0ff */
[----:B-123--:R-:W-:Y:S11]  /*40f0*/  @!P0 BRA `(.L_x_75) ;  /* 0x0000005800088947 */ /* 0x00eff60003800000 */
.L_x_195:
[----:B------:R-:W-:Y:S01]  /*4100*/  IADD3 R10, PT, PT, R10, 0x1, RZ ;  /* 0x000000010a0a7810 */ /* 0x000fe20007ffe0ff */
[----:B------:R-:W-:Y:S06]  /*4110*/  BRA.U !UP4, `(.L_x_76) ;  /* 0x000000010c987547 */ /* 0x000fec000b800000 */
[----:B------:R-:W-:Y:S01]  /*4120*/  UPLOP3.LUT UP2, UPT, UPT, UPT, UPT, 0x40, 0x4 ;  /* 0x000000000004789c */ /* 0x000fe20003f4e870 */
[----:B------:R-:W-:Y:S01]  /*4130*/  UMOV UR16, UR29 ;  /* 0x0000001d00107c82 */ /* 0x000fe20008000000 */
[----:B------:R-:W-:Y:S01]  /*4140*/  UMOV UR15, UR28 ;  /* 0x0000001c000f7c82 */ /* 0x000fe20008000000 */
[----:B------:R-:W-:-:S08]  /*4150*/  UMOV UR6, UR14 ;  /* 0x0000000e00067c82 */ /* 0x000fd00008000000 */
.L_x_79:
[----:B------:R-:W-:Y:S02]  /*4160*/  UIADD3 UR16, UPT, UPT, UR16, 0x1, URZ ;  /* 0x0000000110107890 */ /* 0x000fe4000fffe0ff */
[----:B--2---:R-:W-:Y:S02]  /*4170*/  ULEA UR5, UR6, UR17, 0x3 ;  /* 0x0000001106057291 */ /* 0x004fe4000f8e18ff */
[----:B------:R-:W-:Y:S01]  /*4180*/  UISETP.NE.AND UP3, UPT, UR16, URZ, UPT ;  /* 0x000000ff1000728c */ /* 0x000fe2000bf65270 */
[----:B---3--:R-:W-:Y:S10]  /*4190*/  @P2 BRA `(.L_x_77) ;  /* 0x00000000000c2947 */ /* 0x008ff40003800000 */
[----:B-1----:R-:W-:Y:S04]  /*41a0*/  SHF.L.U32 R2, R8, 0x1f, RZ ;  /* 0x0000001f08027819 */ /* 0x002fe800000006ff */
[----:B------:R-:W1:Y:S02]  /*41b0*/  SYNCS.PHASECHK.TRANS64.TRYWAIT P0, [UR5], R2 ;  /* 0x00000002ff0075a7 */ /* 0x000e640008001105 */
[----:B-1----:R-:W-:Y:S05]  /*41c0*/  @!P0 BRA `(.L_x_78) ;  /* 0x0000005400ec8947 */ /* 0x002fea0003800000 */
.L_x_77:
[----:B------:R-:W-:Y:S01]  /*41d0*/  UISETP.NE.AND UP0, UPT, UR15, 0x1, UPT ;  /* 0x000000010f00788c */ /* 0x000fe2000bf05270 */
[----:B------:R-:W-:Y:S01]  /*41e0*/  PLOP3.LUT P2, PT, PT, PT, PT, 0x80, 0x8 ;  /* 0x000000000008781c */ /* 0x000fe20003f4f070 */
[----:B------:R-:W-:Y:S02]  /*41f0*/  UIADD3 UR4, UPT, UPT, UR6, 0x1, URZ ;  /* 0x0000000106047890 */ /* 0x000fe4000fffe0ff */
[----:B------:R-:W-:Y:S02]  /*4200*/  ULEA UR12, UR6, UR21, 0x9 ;  /* 0x00000015060c7291 */ /* 0x000fe4000f8e48ff */
[----:B------:R-:W-:Y:S01]  /*4210*/  UISETP.NE.AND UP1, UPT, UR4, 0x11, UPT ;  /* 0x000000110400788c */ /* 0x000fe2000bf25270 */
[----:B------:R-:W-:Y:S01]  /*4220*/  PLOP3.LUT P0, PT, PT, PT, UP0, 0x80, 0x8 ;  /* 0x000000000008781c */ /* 0x000fe20003f0f008 */
[----:B------:R-:W-:Y:S02]  /*4230*/  UIADD3 UR10, UPT, UPT, UR12, 0x2, URZ ;  /* 0x000000020c0a7890 */ /* 0x000fe4000fffe0ff */
[----:B------:R-:W-:Y:S02]  /*4240*/  USEL UR7, URZ, 0x1, UP1 ;  /* 0x00000001ff077887 */ /* 0x000fe40008800000 */
[----:B------:R-:W-:Y:S02]  /*4250*/  USEL UR14, UR4, URZ, UP1 ;  /* 0x000000ff040e7287 */ /* 0x000fe40008800000 */
[----:B------:R-:W-:Y:S02]  /*4260*/  UIADD3 UR15, UPT, UPT, UR15, -0x1, URZ ;  /* 0xffffffff0f0f7890 */ /* 0x000fe4000fffe0ff */
[----:B------:R-:W-:Y:S01]  /*4270*/  @UP0 ULEA UR4, UR14, UR17, 0x3 ;  /* 0x000000110e040291 */ /* 0x000fe2000f8e18ff */
[----:B------:R-:W-:Y:S01]  /*4280*/  LOP3.LUT R8, R8, UR7, RZ, 0x3c, !PT ;  /* 0x0000000708087c12 */ /* 0x000fe2000f8e3cff */
[----:B------:R-:W-:Y:S01]  /*4290*/  UIADD3 UR7, UPT, UPT, UR5, 0x88, URZ ;  /* 0x0000008805077890 */ /* 0x000fe2000fffe0ff */
[----:B------:R-:W-:Y:S02]  /*42a0*/  UMOV UR13, 0x80004020 ;  /* 0x80004020000d7882 */ /* 0x000fe40000000000 */
[----:B-1----:R-:W-:Y:S01]  /*42b0*/  @P0 SHF.L.U32 R0, R8, 0x1f, RZ ;  /* 0x0000001f08000819 */ /* 0x002fe200000006ff */
[----:B------:R-:W-:Y:S01]  /*42c0*/  UMOV UR5, 0x80004020 ;  /* 0x8000402000057882 */ /* 0x000fe20000000000 */
[----:B------:R-:W-:Y:S01]  /*42d0*/  UMOV UR11, 0x80004020 ;  /* 0x80004020000b7882 */ /* 0x000fe20000000000 */
[----:B------:R-:W-:Y:S01]  /*42e0*/  UMOV UR9, 0x80004020 ;  /* 0x8000402000097882 */ /* 0x000fe20000000000 */
[----:B------:R2:W3:Y:S01]  /*42f0*/  @P0 SYNCS.PHASECHK.TRANS64.TRYWAIT P2, [UR4], R0 ;  /* 0x00000000ff0005a7 */ /* 0x0004e20008041104 */
[----:B------:R-:W-:Y:S03]  /*4300*/  ULEA UR4, UR6, UR20, 0x8 ;  /* 0x0000001406047291 */ /* 0x000fe6000f8e40ff */
[----:B------:R-:W-:Y:S01]  /*4310*/  UMOV UR6, UR14 ;  /* 0x0000000e00067c82 */ /* 0x000fe20008000000 */
[----:B------:R-:W-:Y:S05]  /*4320*/  UIADD3 UR8, UPT, UPT, UR4, 0x2, URZ ;  /* 0x0000000204087890 */ /* 0x000fea000fffe0ff */
[----:B------:R2:W-:Y:S01]  /*4330*/  UTCHMMA gdesc[UR4], gdesc[UR12], tmem[UR18], tmem[UR26], idesc[UR27], UP2 ;  /* 0x00ff1a0c040075ea */ /* 0x0005e20009000012 */
[----:B------:R-:W-:Y:S03]  /*4340*/  UPLOP3.LUT UP2, UPT, UPT, UPT, UPT, 0x80, 0x8 ;  /* 0x000000000008789c */ /* 0x000fe60003f4f070 */
[----:B------:R2:W-:Y:S01]  /*4350*/  UTCHMMA gdesc[UR8], gdesc[UR10], tmem[UR18], tmem[UR24], idesc[UR25], UPT ;  /* 0x00ff180a080075ea */ /* 0x0005e2000b800012 */
[----:B------:R2:W-:Y:S01]  /*4360*/  UTCBAR.MULTICAST [UR7], URZ, UR19 ;  /* 0x000000ff070073e9 */ /* 0x0005e20008000813 */
[----:B------:R-:W-:Y:S06]  /*4370*/  BRA.U UP3, `(.L_x_79) ;  /* 0xfffffffd03787547 */ /* 0x000fec000b83ffff */
.L_x_76:
[----:B--2---:R-:W-:Y:S01]  /*4380*/  UIADD3 UR4, UPT, UPT, UR22, 0x1, URZ ;  /* 0x0000000116047890 */ /* 0x004fe2000fffe0ff */
[C---:B------:R-:W-:Y:S01]  /*4390*/  ISETP.NE.AND P0, PT, R10.reuse, 0x2, PT ;  /* 0x000000020a00780c */ /* 0x040fe20003f05270 */
[----:B------:R-:W-:Y:S02]  /*43a0*/  UIADD3 UR5, UPT, UPT, UR23, 0x180, URZ ;  /* 0x0000018017057890 */ /* 0x000fe4000fffe0ff */
[----:B------:R-:W-:Y:S01]  /*43b0*/  UISETP.NE.AND UP0, UPT, UR4, 0x4, UPT ;  /* 0x000000040400788c */ /* 0x000fe2000bf05270 */
[----:B-1----:R-:W-:Y:S02]  /*43c0*/  SEL R0, RZ, 0x1, P0 ;  /* 0x00000001ff007807 */ /* 0x002fe40000000000 */
[----:B------:R-:W-:Y:S01]  /*43d0*/  SEL R10, R10, RZ, P0 ;  /* 0x000000ff0a0a7207 */ /* 0x000fe20000000000 */
[----:B------:R-:W-:Y:S01]  /*43e0*/  USEL UR6, URZ, 0x1, UP0 ;  /* 0x00000001ff067887 */ /* 0x000fe20008000000 */
[----:B------:R-:W-:Y:S01]  /*43f0*/  LOP3.LUT R9, R9, R0, RZ, 0x3c, !PT ;  /* 0x0000000009097212 */ /* 0x000fe200078e3cff */
[----:B------:R-:W-:Y:S01]  /*4400*/  USEL UR22, UR4, URZ, UP0 ;  /* 0x000000ff04167287 */ /* 0x000fe20008000000 */
[----:B------:R1:W-:Y:S03]  /*4410*/  UTCBAR [UR5], URZ ;  /* 0x000000ff050073e9 */ /* 0x0003e600080000ff */
[----:B------:R-:W-:Y:S01]  /*4420*/  LOP3.LUT R11, R11, UR6, RZ, 0x3c, !PT ;  /* 0x000000060b0b7c12 */ /* 0x000fe2000f8e3cff */
[----:B------:R-:W-:Y:S07]  /*4430*/  @P1 BRA `(.L_x_80) ;  /* 0xfffffff800b01947 */ /* 0x000fee000383ffff */
[----:B------:R-:W2:Y:S01]  /*4440*/  S2UR UR8, SR_CgaCtaId ;  /* 0x00000000000879c3 */ /* 0x000ea20000008800 */
[----:B------:R-:W-:Y:S01]  /*4450*/  ELECT P0, URZ, PT ;  /* 0x0000000000ff782f */ /* 0x000fe20003800000 */
[----:B------:R-:W-:Y:S01]  /*4460*/  IMAD.MOV.U32 R0, RZ, RZ, 0x1 ;  /* 0x00000001ff007424 */ /* 0x000fe200078e00ff */
[----:B------:R-:W-:Y:S01]  /*4470*/  UIADD3 UR17, UPT, UPT, UR17, 0x1a0, URZ ;  /* 0x000001a011117890 */ /* 0x000fe2000fffe0ff */
[----:B------:R-:W-:Y:S01]  /*4480*/  SHF.L.U32 R2, R11, 0x1f, RZ ;  /* 0x0000001f0b027819 */ /* 0x000fe200000006ff */
[----:B------:R-:W-:-:S03]  /*4490*/  UMOV UR4, 0x40 ;  /* 0x0000004000047882 */ /* 0x000fc60000000000 */
[----:B------:R-:W-:Y:S01]  /*44a0*/  UVIRTCOUNT.DEALLOC.SMPOOL 0x80 ;  /* 0x000000800000784c */ /* 0x000fe20000000000 */
[----:B--2---:R-:W-:Y:S02]  /*44b0*/  ULEA UR8, UR8, UR4, 0x18 ;  /* 0x0000000408087291 */ /* 0x004fe4000f8ec0ff */
[----:B------:R-:W-:-:S07]  /*44c0*/  ULEA UR4, UR22, UR17, 0x3 ;  /* 0x0000001116047291 */ /* 0x000fce000f8e18ff */
[----:B------:R2:W-:Y:S02]  /*44d0*/  @P0 STS.U8 [UR8+0x1c], R0 ;  /* 0x00001c00ff000988 */ /* 0x0005e40008000008 */
[----:B------:R-:W4:Y:S02]  /*44e0*/  SYNCS.PHASECHK.TRANS64.TRYWAIT P0, [UR4], R2 ;  /* 0x00000002ff0075a7 */ /* 0x000f240008001104 */
[----:B--2-4-:R-:W-:Y:S05]  /*44f0*/  @!P0 BRA `(.L_x_81) ;  /* 0x0000005400388947 */ /* 0x014fea0003800000 */
.L_x_198:
[----:B------:R-:W-:-:S04]  /*4500*/  UIADD3 UR4, UPT, UPT, UR22, 0x1, URZ ;  /* 0x0000000116047890 */ /* 0x000fc8000fffe0ff */
[----:B------:R-:W-:-:S04]  /*4510*/  UISETP.NE.AND UP0, UPT, UR4, 0x4, UPT ;  /* 0x000000040400788c */ /* 0x000fc8000bf05270 */
[----:B------:R-:W-:Y:S02]  /*4520*/  USEL UR6, URZ, 0x1, UP0 ;  /* 0x00000001ff067887 */ /* 0x000fe40008000000 */
[----:B------:R-:W-:-:S04]  /*4530*/  USEL UR4, UR4, URZ, UP0 ;  /* 0x000000ff04047287 */ /* 0x000fc80008000000 */
[----:B-1----:R-:W-:Y:S01]  /*4540*/  ULEA UR5, UR4, UR17, 0x3 ;  /* 0x0000001104057291 */ /* 0x002fe2000f8e18ff */
[----:B--2---:R-:W-:-:S04]  /*4550*/  LOP3.LUT R2, R11, UR6, RZ, 0x3c, !PT ;  /* 0x000000060b027c12 */ /* 0x004fc8000f8e3cff */
[----:B------:R-:W-:-:S04]  /*4560*/  SHF.L.U32 R3, R2, 0x1f, RZ ;  /* 0x0000001f02037819 */ /* 0x000fc800000006ff */
[----:B------:R-:W1:Y:S02]  /*4570*/  SYNCS.PHASECHK.TRANS64.TRYWAIT P0, [UR5], R3 ;  /* 0x00000003ff0075a7 */ /* 0x000e640008001105 */
[----:B-1----:R-:W-:Y:S05]  /*4580*/  @!P0 BRA `(.L_x_82) ;  /* 0x00000054002c8947 */ /* 0x002fea0003800000 */
.L_x_200:
        /* <DEDUP_REMOVED lines=9> */
.L_x_202:
[----:B------:R-:W-:-:S04]  /*4620*/  UIADD3 UR4, UPT, UPT, UR4, 0x1, URZ ;  /* 0x0000000104047890 */ /* 0x000fc8000fffe0ff */
[----:B------:R-:W-:-:S04]  /*4630*/  UISETP.NE.AND UP0, UPT, UR4, 0x4, UPT ;  /* 0x000000040400788c */ /* 0x000fc8000bf05270 */
[----:B------:R-:W-:Y:S02]  /*4640*/  USEL UR5, URZ, 0x1, UP0 ;  /* 0x00000001ff057887 */ /* 0x000fe40008000000 */
[----:B------:R-:W-:-:S04]  /*4650*/  USEL UR4, UR4, URZ, UP0 ;  /* 0x000000ff04047287 */ /* 0x000fc80008000000 */
[----:B------:R-:W-:Y:S01]  /*4660*/  ULEA UR4, UR4, UR17, 0x3 ;  /* 0x0000001104047291 */ /* 0x000fe2000f8e18ff */
[----:B------:R-:W-:-:S04]  /*4670*/  LOP3.LUT R2, R2, UR5, RZ, 0x3c, !PT ;  /* 0x0000000502027c12 */ /* 0x000fc8000f8e3cff */
[----:B------:R-:W-:-:S04]  /*4680*/  SHF.L.U32 R2, R2, 0x1f, RZ ;  /* 0x0000001f02027819 */ /* 0x000fc800000006ff */
[----:B------:R-:W2:Y:S02]  /*4690*/  SYNCS.PHASECHK.TRANS64.TRYWAIT P0, [UR4], R2 ;  /* 0x00000002ff0075a7 */ /* 0x000ea40008001104 */
[----:B--2---:R-:W-:Y:S05]  /*46a0*/  @!P0 BRA `(.L_x_84) ;  /* 0x0000005400148947 */ /* 0x004fea0003800000 */
.L_x_204:
[----:B------:R-:W-:Y:S01]  /*46b0*/  NOP ;  /* 0x0000000000007918 */ /* 0x000fe20000000000 */
[----:B-1----:R-:W1:Y:S01]  /*46c0*/  LDS R0, [UR8+0x14] ;  /* 0x00001408ff007984 */ /* 0x002e620008000800 */
[----:B------:R-:W-:Y:S01]  /*46d0*/  ULOP3.LUT UR4, UR30, 0xffff, URZ, 0xc0, !UPT ;  /* 0x0000ffff1e047892 */ /* 0x000fe2000f8ec0ff */
[----:B------:R-:W-:Y:S01]  /*46e0*/  UMOV UR5, 0xffff ;  /* 0x0000ffff00057882 */ /* 0x000fe20000000000 */
[----:B------:R-:W-:Y:S02]  /*46f0*/  UMOV UR6, 0x1 ;  /* 0x0000000100067882 */ /* 0x000fe40000000000 */
[----:B------:R-:W-:-:S04]  /*4700*/  USHF.R.U32.HI UR4, URZ, 0x5, UR4 ;  /* 0x00000005ff047899 */ /* 0x000fc80008011604 */
[----:B------:R-:W-:Y:S02]  /*4710*/  USHF.L.U32 UR5, UR5, UR4, URZ ;  /* 0x0000000405057299 */ /* 0x000fe400080006ff */
[----:B------:R-:W-:-:S04]  /*4720*/  USHF.L.U32 UR4, UR6, UR4, URZ ;  /* 0x0000000406047299 */ /* 0x000fc800080006ff */
[----:B-1----:R-:W-:-:S04]  /*4730*/  LOP3.LUT R0, R0, UR5, RZ, 0xc0, !PT ;  /* 0x0000000500007c12 */ /* 0x002fc8000f8ec0ff */
[----:B------:R-:W-:-:S13]  /*4740*/  ISETP.NE.AND P0, PT, R0, UR5, PT ;  /* 0x0000000500007c0c */ /* 0x000fda000bf05270 */
[----:B------:R-:W-:Y:S05]  /*4750*/  @P0 BRA `(.L_x_85) ;  /* 0x0000000000580947 */ /* 0x000fea0003800000 */
[----:B------:R-:W1:Y:S02]  /*4760*/  LDS R0, [UR8+0x18] ;  /* 0x00001808ff007984 */ /* 0x000e640008000800 */
[----:B-1----:R-:W-:-:S04]  /*4770*/  LOP3.LUT R0, R0, UR4, RZ, 0xc0, !PT ;  /* 0x0000000400007c12 */ /* 0x002fc8000f8ec0ff */
[----:B------:R-:W-:-:S13]  /*4780*/  ISETP.NE.AND P0, PT, R0, UR4, PT ;  /* 0x0000000400007c0c */ /* 0x000fda000bf05270 */
[----:B------:R-:W-:Y:S05]  /*4790*/  @P0 BRA `(.L_x_86) ;  /* 0x00000000003c0947 */ /* 0x000fea0003800000 */
[----:B------:R-:W1:Y:S01]  /*47a0*/  S2R R2, SR_LANEID ;  /* 0x0000000000027919 */ /* 0x000e620000000000 */
[----:B------:R-:W-:-:S06]  /*47b0*/  ULOP3.LUT UR5, URZ, UR5, URZ, 0x33, !UPT ;  /* 0x00000005ff057292 */ /* 0x000fcc000f8e33ff */
[----:B------:R-:W-:-:S04]  /*47c0*/  IMAD.U32 R0, RZ, RZ, UR5 ;  /* 0x00000005ff007e24 */ /* 0x000fc8000f8e00ff */
[----:B------:R2:W4:Y:S02]  /*47d0*/  REDUX UR7, R0 ;  /* 0x00000000000773c4 */ /* 0x0005240000000000 */
[----:B------:R1:W-:Y:S01]  /*47e0*/  UTCATOMSWS.AND URZ, UR5 ;  /* 0x0000000500ff79e3 */ /* 0x0003e20008000000 */
[----:B--2---:R-:W-:Y:S01]  /*47f0*/  LOP3.LUT R0, RZ, UR4, RZ, 0x33, !PT ;  /* 0x00000004ff007c12 */ /* 0x004fe2000f8e33ff */
[----:B------:R-:W-:Y:S02]  /*4800*/  VOTEU.ANY UR4, UPT, PT ;  /* 0x0000000000047886 */ /* 0x000fe400038e0100 */
[----:B------:R-:W-:Y:S02]  /*4810*/  UFLO.U32 UR4, UR4 ;  /* 0x00000004000472bd */ /* 0x000fe400080e0000 */
[----:B------:R-:W2:Y:S04]  /*4820*/  REDUX UR6, R0 ;  /* 0x00000000000673c4 */ /* 0x000ea80000000000 */
[----:B-1----:R-:W-:-:S02]  /*4830*/  ISETP.EQ.U32.AND P0, PT, R2, UR4, PT ;  /* 0x0000000402007c0c */ /* 0x002fc4000bf02070 */
[----:B----4-:R-:W-:-:S11]  /*4840*/  MOV R2, UR7 ;  /* 0x0000000700027c02 */ /* 0x010fd60008000f00 */
[----:B------:R1:W-:Y:S01]  /*4850*/  @P0 ATOMS.AND RZ, [UR8+0x14], R2 ;  /* 0x00001402ffff098c */ /* 0x0003e2000a800008 */
[----:B--2---:R-:W-:-:S05]  /*4860*/  IMAD.U32 R0, RZ, RZ, UR6 ;  /* 0x00000006ff007e24 */ /* 0x004fca000f8e00ff */
[----:B------:R1:W-:Y:S01]  /*4870*/  @P0 ATOMS.AND RZ, [UR8+0x18], R0 ;  /* 0x00001800ffff098c */ /* 0x0003e2000a800008 */
[----:B------:R-:W-:Y:S05]  /*4880*/  BRA `(.L_x_87) ;  /* 0x0000000000147947 */ /* 0x000fea0003800000 */
.L_x_86:
[----:B------:R-:W-:Y:S02]  /*4890*/  MOV R2, 0x48b0 ;  /* 0x000048b000027802 */ /* 0x000fe40000000f00 */
[----:B---3-5:R-:W-:Y:S05]  /*48a0*/  CALL.REL.NOINC `($__internal_0_$__cuda_sm10x_tcgen05_guardrail_trap_col_being_dealloced_not_returned_by_alloc) ;  /* 0x0000005400fc7944 */ /* 0x028fea0003c00000 */
[----:B------:R-:W-:Y:S05]  /*48b0*/  BRA `(.L_x_87) ;  /* 0x0000000000087947 */ /* 0x000fea0003800000 */
.L_x_85:
[----:B------:R-:W-:Y:S02]  /*48c0*/  MOV R2, 0x48e0 ;  /* 0x000048e000027802 */ /* 0x000fe40000000f00 */
[----:B---3-5:R-:W-:Y:S05]  /*48d0*/  CALL.REL.NOINC `($__internal_2_$__cuda_sm10x_tcgen05_guardrail_trap_unallocated_columns_being_dealloced) ;  /* 0x0000005800087944 */ /* 0x028fea0003c00000 */
.L_x_87:
[----:B------:R-:W-:Y:S01]  /*48e0*/  NOP ;  /* 0x0000000000007918 */ /* 0x000fe20000000000 */
[----:B------:R-:W-:Y:S05]  /*48f0*/  EXIT ;  /* 0x000000000000794d */ /* 0x000fea0003800000 */
.L_x_69:
[----:B------:R-:W-:-:S09]  /*4900*/  UISETP.NE.OR UP0, UPT, UR17, 0x3, !UP5 ;  /* 0x000000031100788c */ /* 0x000fd2000ef05670 */
[----:B------:R-:W-:Y:S05]  /*4910*/  BRA.U UP0, `(.L_x_88) ;  /* 0x00000011005c7547 */ /* 0x000fea000b800000 */
[----:B------:R-:W2:Y:S01]  /*4920*/  S2UR UR10, SR_CgaCtaId ;  /* 0x00000000000a79c3 */ /* 0x000ea20000008800 */
[----:B------:R-:W3:Y:S01]  /*4930*/  LDCU UR31, c[0x0][0x370] ;  /* 0x00006e00ff1f77ac */ /* 0x000ee20008000800 */
[----:B------:R-:W-:Y:S02]  /*4940*/  HFMA2 R13, -RZ, RZ, 0, 0 ;  /* 0x00000000ff0d7431 */ /* 0x000fe400000001ff */
[----:B------:R-:W-:Y:S01]  /*4950*/  IMAD.MOV.U32 R15, RZ, RZ, 0x1 ;  /* 0x00000001ff0f7424 */ /* 0x000fe200078e00ff */
[----:B------:R-:W-:Y:S01]  /*4960*/  MOV R7, 0x1000 ;  /* 0x0000100000077802 */ /* 0x000fe20000000f00 */
[----:B------:R-:W3:Y:S01]  /*4970*/  LDCU.128 UR44, c[0x0][0xb10] ;  /* 0x00016200ff2c77ac */ /* 0x000ee20008000c00 */
[----:B------:R-:W-:Y:S01]  /*4980*/  IMAD.MOV.U32 R14, RZ, RZ, RZ ;  /* 0x000000ffff0e7224 */ /* 0x000fe200078e00ff */
[----:B------:R-:W4:Y:S01]  /*4990*/  LDC.64 R16, c[0x0][0x348] ;  /* 0x0000d200ff107b82 */ /* 0x000f220000000a00 */
[----:B------:R-:W1:Y:S01]  /*49a0*/  LDCU UR30, c[0x0][0x374] ;  /* 0x00006e80ff1e77ac */ /* 0x000e620008000800 */
[----:B------:R-:W2:Y:S06]  /*49b0*/  LDCU UR15, c[0x0][0xb0c] ;  /* 0x00016180ff0f77ac */ /* 0x000eac0008000800 */
[----:B------:R-:W4:Y:S01]  /*49c0*/  LDC.64 R2, c[0x0][0x888] ;  /* 0x00022200ff027b82 */ /* 0x000f220000000a00 */
[----:B------:R-:W4:Y:S01]  /*49d0*/  LDCU UR49, c[0x0][0xb20] ;  /* 0x00016400ff3177ac */ /* 0x000f220008000800 */
[----:B------:R-:W4:Y:S06]  /*49e0*/  LDCU UR4, c[0x0][0xb30] ;  /* 0x00016600ff0477ac */ /* 0x000f2c0008000800 */
[----:B------:R-:W4:Y:S01]  /*49f0*/  LDC.64 R4, c[0x0][0x890] ;  /* 0x00022400ff047b82 */ /* 0x000f220000000a00 */
[----:B------:R-:W-:Y:S01]  /*4a00*/  UMOV UR21, 0x400 ;  /* 0x0000040000157882 */ /* 0x000fe20000000000 */
[----:B---3--:R-:W-:-:S02]  /*4a10*/  UIMAD.WIDE.U32 UR6, UR31, UR44, URZ ;  /* 0x0000002c1f0672a5 */ /* 0x008fc4000f8e00ff */
[----:B-1----:R-:W-:Y:S02]  /*4a20*/  UIMAD.WIDE.U32 UR8, UR30, UR47, URZ ;  /* 0x0000002f1e0872a5 */ /* 0x002fe4000f8e00ff */
[----:B--2---:R-:W-:Y:S02]  /*4a30*/  ULEA UR21, UR10, UR21, 0x18 ;  /* 0x000000150a157291 */ /* 0x004fe4000f8ec0ff */
[----:B------:R-:W-:Y:S02]  /*4a40*/  UPLOP3.LUT UP3, UPT, UPT, UPT, UPT, 0x40, 0x4 ;  /* 0x000000000004789c */ /* 0x000fe40003f6e870 */
[----:B------:R-:W-:Y:S02]  /*4a50*/  UIADD3 UR37, UPT, UPT, UR21, 0x128, URZ ;  /* 0x0000012815257890 */ /* 0x000fe4000fffe0ff */
[----:B------:R-:W-:Y:S02]  /*4a60*/  UIADD3 UR33, UPT, UPT, UR21, 0x110, URZ ;  /* 0x0000011015217890 */ /* 0x000fe4000fffe0ff */
[----:B------:R-:W-:-:S02]  /*4a70*/  UIADD3 UR25, UPT, UPT, UR21, 0x118, URZ ;  /* 0x0000011815197890 */ /* 0x000fc4000fffe0ff */
[----:B------:R-:W-:Y:S01]  /*4a80*/  UIADD3 UR17, UPT, UPT, UR21, 0x120, URZ ;  /* 0x0000012015117890 */ /* 0x000fe2000fffe0ff */
[----:B------:R-:W-:Y:S01]  /*4a90*/  UMOV UR6, UR7 ;  /* 0x0000000700067c82 */ /* 0x000fe20008000000 */
[----:B------:R-:W-:Y:S01]  /*4aa0*/  UMOV UR41, UR9 ;  /* 0x0000000900297c82 */ /* 0x000fe20008000000 */
[----:B------:R-:W-:Y:S02]  /*4ab0*/  UISETP.GE.AND UP0, UPT, UR42, 0x1, UPT ;  /* 0x000000012a00788c */ /* 0x000fe4000bf06270 */
[----:B------:R-:W-:Y:S01]  /*4ac0*/  UISETP.NE.AND UP4, UPT, UR42, 0x1, UPT ;  /* 0x000000012a00788c */ /* 0x000fe2000bf85270 */
[----:B------:R-:W1:Y:S01]  /*4ad0*/  LDCU.64 UR22, c[0x0][0xb28] ;  /* 0x00016500ff1677ac */ /* 0x000e620008000a00 */
[----:B------:R-:W-:Y:S02]  /*4ae0*/  UISETP.NE.AND UP6, UPT, UR15, 0x1, UPT ;  /* 0x000000010f00788c */ /* 0x000fe4000bfc5270 */
[----:B------:R-:W-:Y:S02]  /*4af0*/  UISETP.NE.AND UP5, UPT, UR46, 0x1, UPT ;  /* 0x000000012e00788c */ /* 0x000fe4000bfa5270 */
[----:B------:R-:W-:-:S02]  /*4b00*/  UPRMT UR37, UR10, 0x654, UR37 ;  /* 0x000006540a257896 */ /* 0x000fc40008000025 */
[----:B------:R-:W-:Y:S02]  /*4b10*/  USHF.R.U32.HI UR43, URZ, UR45, UR6 ;  /* 0x0000002dff2b7299 */ /* 0x000fe40008011606 */
[----:B------:R-:W-:Y:S02]  /*4b20*/  UPRMT UR40, UR10, 0x654, UR33 ;  /* 0x000006540a287896 */ /* 0x000fe40008000021 */
[----:B------:R-:W-:Y:S02]  /*4b30*/  UPRMT UR39, UR10, 0x654, UR25 ;  /* 0x000006540a277896 */ /* 0x000fe40008000019 */
[----:B------:R-:W-:Y:S02]  /*4b40*/  UPRMT UR38, UR10, 0x654, UR17 ;  /* 0x000006540a267896 */ /* 0x000fe40008000011 */
[----:B----4-:R-:W-:Y:S02]  /*4b50*/  USHF.R.U32.HI UR41, URZ, UR49, UR41 ;  /* 0x00000031ff297299 */ /* 0x010fe40008011629 */
[----:B------:R-:W-:-:S11]  /*4b60*/  UISETP.NE.AND UP2, UPT, UR4, 0x1, UPT ;  /* 0x000000010400788c */ /* 0x000fd6000bf45270 */
.L_x_99:
[C---:B------:R-:W-:Y:S02]  /*4b70*/  LEA R12, R14.reuse, UR21, 0x3 ;  /* 0x000000150e0c7c11 */ /* 0x040fe4000f8e18ff */
[----:B------:R-:W-:Y:S02]  /*4b80*/  SHF.L.U32 R0, R13, 0x1f, RZ ;  /* 0x0000001f0d007819 */ /* 0x000fe400000006ff */
[----:B------:R-:W-:Y:S02]  /*4b90*/  LEA R8, R14, UR21, 0x4 ;  /* 0x000000150e087c11 */ /* 0x000fe4000f8e20ff */
[----:B--2---:R-:W2:Y:S02]  /*4ba0*/  SYNCS.PHASECHK.TRANS64.TRYWAIT P0, [R12+URZ+0x160], R0 ;  /* 0x000160000c0075a7 */ /* 0x004ea400080011ff */
[----:B--2---:R-:W-:Y:S05]  /*4bb0*/  @!P0 BRA `(.L_x_89) ;  /* 0x0000004c00e88947 */ /* 0x004fea0003800000 */
.L_x_205:
        /* <DEDUP_REMOVED lines=8> */
[----:B---3--:R-:W-:Y:S11]  /*4c40*/  LOP3.LUT P0, RZ, R10, 0x1, RZ, 0xc0, !PT ;  /* 0x000000010aff7812 */ /* 0x008ff6000780c0ff */
[----:B------:R-:W-:Y:S02]  /*4c50*/  @!UPT UIADD3 URZ, UPT, UPT, URZ, URZ, URZ ;  /* 0x000000fffffff290 */ /* 0x000fe4000fffe0ff */
[----:B----4-:R-:W-:Y:S01]  /*4c60*/  VOTEU.ANY UP1, P0 ;  /* 0x0000000000ff7886 */ /* 0x010fe20000020100 */
[----:B------:R-:W-:Y:S11]  /*4c70*/  PLOP3.LUT P0, PT, PT, PT, UP1, 0x80, 0x8 ;  /* 0x000000000008781c */ /* 0x000ff60003f0f018 */
[----:B------:R-:W-:Y:S02]  /*4c80*/  @!UPT UIADD3 URZ, UPT, UPT, URZ, URZ, URZ ;  /* 0x000000fffffff290 */ /* 0x000fe4000fffe0ff */
[----:B--2---:R-:W-:Y:S02]  /*4c90*/  @P0 SHF.R.U32.HI R0, RZ, 0x10, R9 ;  /* 0x00000010ff000819 */ /* 0x004fe40000011609 */
[----:B------:R-:W-:Y:S02]  /*4ca0*/  @P0 MOV R6, R8 ;  /* 0x0000000800060202 */ /* 0x000fe40000000f00 */
[----:B------:R-:W-:Y:S01]  /*4cb0*/  @P0 R2UR UR4, R0 ;  /* 0x00000000000402ca */ /* 0x000fe200000e0000 */
[----:B------:R-:W-:Y:S01]  /*4cc0*/  VIADD R0, R12, 0x170 ;  /* 0x000001700c007836 */ /* 0x000fe20000000000 */
[----:B------:R-:W-:Y:S02]  /*4cd0*/  @P0 LOP3.LUT R8, R9, 0xffff, RZ, 0xc0, !PT ;  /* 0x0000ffff09080812 */ /* 0x000fe400078ec0ff */
[----:B------:R-:W-:Y:S02]  /*4ce0*/  @P0 R2UR UR6, R6 ;  /* 0x00000000060602ca */ /* 0x000fe400000e0000 */
[----:B------:R-:W-:Y:S02]  /*4cf0*/  PRMT R0, RZ, 0x654, R0 ;  /* 0x00000654ff007816 */ /* 0x000fe40000000000 */
[----:B------:R-:W-:Y:S02]  /*4d00*/  @P0 R2UR UR5, R8 ;  /* 0x00000000080502ca */ /* 0x000fe400000e0000 */
[----:B------:R2:W-:Y:S03]  /*4d10*/  SYNCS.ARRIVE.TRANS64.RED.A1T0 RZ, [R0+URZ], RZ ;  /* 0x000000ff00ff79a7 */ /* 0x0005e600081004ff */
[----:B------:R-:W-:Y:S04]  /*4d20*/  @UP1 UMOV UR29, UR4 ;  /* 0x00000004001d1c82 */ /* 0x000fe80008000000 */
[----:B------:R-:W-:Y:S04]  /*4d30*/  @UP1 UMOV UR14, UR6 ;  /* 0x00000006000e1c82 */ /* 0x000fe80008000000 */
[----:B------:R-:W-:Y:S01]  /*4d40*/  @UP1 UMOV UR13, UR5 ;  /* 0x00000005000d1c82 */ /* 0x000fe20008000000 */
[----:B------:R-:W-:Y:S05]  /*4d50*/  BRA.U !UP0, `(.L_x_90) ;  /* 0x0000000108a47547 */ /* 0x000fea000b800000 */
[----:B------:R-:W-:Y:S02]  /*4d60*/  UIMAD.WIDE.U32 UR18, UR13, UR47, URZ ;  /* 0x0000002f0d1272a5 */ /* 0x000fe4000f8e00ff */
[----:B------:R-:W-:Y:S02]  /*4d70*/  UIMAD.WIDE.U32 UR26, UR14, UR44, URZ ;  /* 0x0000002c0e1a72a5 */ /* 0x000fe4000f8e00ff */
[----:B------:R-:W-:Y:S02]  /*4d80*/  USEL UR4, UR30, UR41, !UP5 ;  /* 0x000000291e047287 */ /* 0x000fe4000e800000 */
[----:B------:R-:W-:Y:S02]  /*4d90*/  USEL UR7, UR31, UR43, !UP6 ;  /* 0x0000002b1f077287 */ /* 0x000fe4000f000000 */
[----:B-1----:R-:W-:Y:S02]  /*4da0*/  UIMAD.WIDE.U32 UR8, UR4, UR22, URZ ;  /* 0x00000016040872a5 */ /* 0x002fe4000f8e00ff */
[----:B------:R-:W-:Y:S01]  /*4db0*/  UIMAD.WIDE.U32 UR10, UR7, UR22, URZ ;  /* 0x00000016070a72a5 */ /* 0x000fe2000f8e00ff */
[----:B------:R-:W-:Y:S02]  /*4dc0*/  UMOV UR5, UR19 ;  /* 0x0000001300057c82 */ /* 0x000fe40008000000 */
[----:B------:R-:W-:Y:S03]  /*4dd0*/  USHF.R.U32.HI UR6, URZ, UR49, UR5 ;  /* 0x00000031ff067299 */ /* 0x000fe60008011605 */
[----:B------:R-:W-:Y:S01]  /*4de0*/  UMOV UR5, UR27 ;  /* 0x0000001b00057c82 */ /* 0x000fe20008000000 */
[----:B------:R-:W-:Y:S02]  /*4df0*/  USEL UR6, UR13, UR6, !UP5 ;  /* 0x000000060d067287 */ /* 0x000fe4000e800000 */
[----:B------:R-:W-:Y:S03]  /*4e00*/  USHF.R.U32.HI UR12, URZ, UR45, UR5 ;  /* 0x0000002dff0c7299 */ /* 0x000fe60008011605 */
[----:B------:R-:W-:Y:S02]  /*4e10*/  UMOV UR5, UR9 ;  /* 0x0000000900057c82 */ /* 0x000fe40008000000 */
[----:B------:R-:W-:Y:S03]  /*4e20*/  @UP4 USHF.R.U32.HI UR4, URZ, UR23, UR5 ;  /* 0x00000017ff044299 */ /* 0x000fe60008011605 */
[----:B------:R-:W-:Y:S01]  /*4e30*/  UMOV UR5, UR11 ;  /* 0x0000000b00057c82 */ /* 0x000fe20008000000 */
[----:B------:R-:W-:Y:S02]  /*4e40*/  UIMAD UR4, UR42, UR4, URZ ;  /* 0x000000042a0472a4 */ /* 0x000fe4000f8e02ff */
[----:B------:R-:W-:Y:S02]  /*4e50*/  @UP4 USHF.R.U32.HI UR7, URZ, UR23, UR5 ;  /* 0x00000017ff074299 */ /* 0x000fe40008011605 */
[----:B------:R-:W-:Y:S02]  /*4e60*/  UIMAD.WIDE.U32 UR10, UR6, UR22, URZ ;  /* 0x00000016060a72a5 */ /* 0x000fe4000f8e00ff */
[----:B------:R-:W-:Y:S02]  /*4e70*/  USEL UR5, UR14, UR12, !UP6 ;  /* 0x0000000c0e057287 */ /* 0x000fe4000f000000 */
[----:B------:R-:W-:Y:S02]  /*4e80*/  UIMAD UR8, UR42, UR7, URZ ;  /* 0x000000072a0872a4 */ /* 0x000fe4000f8e02ff */
[----:B------:R-:W-:Y:S03]  /*4e90*/  UISETP.GE.AND UP0, UPT, UR6, UR4, UPT ;  /* 0x000000040600728c */ /* 0x000fe6000bf06270 */
[----:B------:R-:W-:Y:S01]  /*4ea0*/  UMOV UR4, UR11 ;  /* 0x0000000b00047c82 */ /* 0x000fe20008000000 */
[----:B------:R-:W-:Y:S02]  /*4eb0*/  UISETP.GE.OR UP0, UPT, UR5, UR8, UP0 ;  /* 0x000000080500728c */ /* 0x000fe40008706670 */
[----:B------:R-:W-:Y:S02]  /*4ec0*/  USHF.R.U32.HI UR4, URZ, UR23, UR4 ;  /* 0x00000017ff047299 */ /* 0x000fe40008011604 */
[----:B------:R-:W-:Y:S02]  /*4ed0*/  UIMAD.WIDE.U32 UR8, UR5, UR22, URZ ;  /* 0x00000016050872a5 */ /* 0x000fe4000f8e00ff */
[----:B------:R-:W-:Y:S04]  /*4ee0*/  USEL UR10, UR6, UR4, !UP4 ;  /* 0x00000004060a7287 */ /* 0x000fe8000e000000 */
[----:B------:R-:W-:Y:S01]  /*4ef0*/  UIADD3 UR11, UPT, UPT, -UR10, URZ, URZ ;  /* 0x000000ff0a0b7290 */ /* 0x000fe2000fffe1ff */
[----:B------:R-:W-:Y:S02]  /*4f00*/  @!UP0 UMOV UR4, UR9 ;  /* 0x0000000900048c82 */ /* 0x000fe40008000000 */
[----:B------:R-:W-:Y:S02]  /*4f10*/  @!UP0 USHF.R.U32.HI UR4, URZ, UR23, UR4 ;  /* 0x00000017ff048299 */ /* 0x000fe40008011604 */
[----:B------:R-:W-:Y:S02]  /*4f20*/  UIMAD UR8, UR42, UR11, UR6 ;  /* 0x0000000b2a0872a4 */ /* 0x000fe4000f8e0206 */
[----:B------:R-:W-:Y:S04]  /*4f30*/  @!UP0 USEL UR4, UR5, UR4, !UP4 ;  /* 0x0000000405048287 */ /* 0x000fe8000e000000 */
[----:B------:R-:W-:Y:S02]  /*4f40*/  @!UP0 UIMAD UR8, UR7, UR8, UR4 ;  /* 0x00000008070882a4 */ /* 0x000fe4000f8e0204 */
[----:B------:R-:W-:Y:S02]  /*4f50*/  @!UP0 UIADD3 UR9, UPT, UPT, UR10, -UR4, URZ ;  /* 0x800000040a098290 */ /* 0x000fe4000fffe0ff */
[----:B------:R-:W-:Y:S02]  /*4f60*/  UIADD3 UR4, UPT, UPT, -UR5, URZ, URZ ;  /* 0x000000ff05047290 */ /* 0x000fe4000fffe1ff */
[----:B------:R-:W-:Y:S02]  /*4f70*/  UIADD3 UR7, UPT, UPT, -UR6, URZ, URZ ;  /* 0x000000ff06077290 */ /* 0x000fe4000fffe1ff */
[----:B------:R-:W-:Y:S02]  /*4f80*/  @!UP0 UIMAD UR6, UR9, UR42, UR5 ;  /* 0x0000002a090682a4 */ /* 0x000fe4000f8e0205 */
[----:B------:R-:W-:Y:S02]  /*4f90*/  UIMAD UR14, UR15, UR4, UR14 ;  /* 0x000000040f0e72a4 */ /* 0x000fe4000f8e020e */
[----:B------:R-:W-:Y:S01]  /*4fa0*/  UIMAD UR13, UR46, UR7, UR13 ;  /* 0x000000072e0d72a4 */ /* 0x000fe2000f8e020d */
[----:B------:R-:W-:Y:S02]  /*4fb0*/  @!UP0 UMOV UR5, UR8 ;  /* 0x0000000800058c82 */ /* 0x000fe40008000000 */
[----:B------:R-:W-:Y:S02]  /*4fc0*/  UIMAD UR14, UR5, UR15, UR14 ;  /* 0x0000000f050e72a4 */ /* 0x000fe4000f8e020e */
[----:B------:R-:W-:Y:S11]  /*4fd0*/  UIMAD UR13, UR6, UR46, UR13 ;  /* 0x0000002e060d72a4 */ /* 0x000ff6000f8e020d */
[----:B------:R-:W-:Y:S01]  /*4fe0*/  @!UPT UIADD3 URZ, UPT, UPT, URZ, URZ, URZ ;  /* 0x000000fffffff290 */ /* 0x000fe2000fffe0ff */
.L_x_90:
[----:B------:R-:W3:Y:S01]  /*4ff0*/  @!UP2 LDCU.128 UR8, c[0x0][0xb10] ;  /* 0x00016200ff08a7ac */ /* 0x000ee20008000c00 */
[C---:B------:R-:W-:Y:S02]  /*5000*/  ISETP.NE.U32.AND P1, PT, R4.reuse, RZ, PT ;  /* 0x000000ff0400720c */ /* 0x040fe40003f25070 */
[----:B------:R-:W-:Y:S02]  /*5010*/  ISETP.NE.U32.AND P0, PT, R4, RZ, PT ;  /* 0x000000ff0400720c */ /* 0x000fe40003f05070 */
[C---:B------:R-:W-:Y:S02]  /*5020*/  ISETP.NE.AND.EX P1, PT, R5.reuse, RZ, PT, P1 ;  /* 0x000000ff0500720c */ /* 0x040fe40003f25310 */
[----:B------:R-:W-:Y:S01]  /*5030*/  ISETP.NE.AND.EX P0, PT, R5, RZ, PT, P0 ;  /* 0x000000ff0500720c */ /* 0x000fe20003f05300 */
[----:B------:R-:W4:Y:S01]  /*5040*/  @!UP2 LDCU UR5, c[0x0][0xb0c] ;  /* 0x00016180ff05a7ac */ /* 0x000f220008000800 */
[----:B------:R-:W-:Y:S01]  /*5050*/  SHF.L.U32 R9, R15, 0x1f, RZ ;  /* 0x0000001f0f097819 */ /* 0x000fe200000006ff */
[----:B------:R-:W-:Y:S02]  /*5060*/  USHF.L.U32 UR35, UR16, 0x6, URZ ;  /* 0x0000000610237899 */ /* 0x000fe400080006ff */
[----:B------:R-:W-:Y:S02]  /*5070*/  USHF.L.U32 UR34, UR20, 0x7, URZ ;  /* 0x0000000714227899 */ /* 0x000fe400080006ff */
[----:B---3--:R-:W-:Y:S07]  /*5080*/  UIMAD.WIDE.U32 UR6, UR14, UR8, URZ ;  /* 0x000000080e0672a5 */ /* 0x008fee000f8e00ff */
[----:B------:R-:W-:Y:S01]  /*5090*/  @!UP2 UMOV UR4, UR7 ;  /* 0x000000070004ac82 */ /* 0x000fe20008000000 */
[----:B----4-:R-:W-:Y:S02]  /*50a0*/  @!UP2 UISETP.NE.AND UP0, UPT, UR5, 0x1, UPT ;  /* 0x000000010500a88c */ /* 0x010fe4000bf05270 */
[----:B------:R-:W-:Y:S02]  /*50b0*/  @!UP2 USHF.R.U32.HI UR4, URZ, UR9, UR4 ;  /* 0x00000009ff04a299 */ /* 0x000fe40008011604 */
[----:B------:R-:W-:Y:S02]  /*50c0*/  UIMAD.WIDE.U32 UR6, UR13, UR11, URZ ;  /* 0x0000000b0d0672a5 */ /* 0x000fe4000f8e00ff */
[----:B------:R-:W-:Y:S02]  /*50d0*/  @!UP2 USEL UR8, UR14, UR4, !UP0 ;  /* 0x000000040e08a287 */ /* 0x000fe4000c000000 */
[----:B------:R-:W-:Y:S03]  /*50e0*/  @!UP2 UISETP.NE.AND UP0, UPT, UR10, 0x1, UPT ;  /* 0x000000010a00a88c */ /* 0x000fe6000bf05270 */
[----:B------:R-:W-:Y:S02]  /*50f0*/  @!UP2 UMOV UR6, UR7 ;  /* 0x000000070006ac82 */ /* 0x000fe40008000000 */
[----:B------:R-:W3:Y:S02]  /*5100*/  @!UP2 LDCU UR4, c[0x0][0xb20] ;  /* 0x00016400ff04a7ac */ /* 0x000ee40008000800 */
[----:B---3--:R-:W-:Y:S04]  /*5110*/  @!UP2 USHF.R.U32.HI UR6, URZ, UR4, UR6 ;  /* 0x00000004ff06a299 */ /* 0x008fe80008011606 */
[----:B------:R-:W-:Y:S04]  /*5120*/  @!UP2 USEL UR6, UR13, UR6, !UP0 ;  /* 0x000000060d06a287 */ /* 0x000fe8000c000000 */
[----:B------:R-:W-:Y:S02]  /*5130*/  @!UP2 UIADD3 UR4, UPT, UPT, -UR8, UR6, URZ ;  /* 0x000000060804a290 */ /* 0x000fe4000fffe1ff */
[----:B------:R-:W-:Y:S02]  /*5140*/  @!UP2 UIADD3 UR6, UPT, UPT, UR8, -UR6, URZ ;  /* 0x800000060806a290 */ /* 0x000fe4000fffe0ff */
[----:B------:R-:W-:Y:S02]  /*5150*/  @!UP2 UIMAD UR14, UR4, UR5, UR14 ;  /* 0x00000005040ea2a4 */ /* 0x000fe4000f8e020e */
[----:B------:R-:W-:Y:S01]  /*5160*/  @!UP2 UIMAD UR13, UR6, UR10, UR13 ;  /* 0x0000000a060da2a4 */ /* 0x000fe2000f8e020d */
[----:B------:R-:W-:Y:S11]  /*5170*/  BRA.U UP3, `(.L_x_91) ;  /* 0x0000000103107547 */ /* 0x000ff6000b800000 */
[----:B------:R-:W-:Y:S04]  /*5180*/  MOV R6, UR48 ;  /* 0x0000003000067c02 */ /* 0x000fe80008000f00 */
[----:B------:R-:W-:Y:S04]  /*5190*/  SHF.L.U32 R6, R6, 0x1f, RZ ;  /* 0x0000001f06067819 */ /* 0x000fe800000006ff */
[----:B------:R-:W3:Y:S02]  /*51a0*/  SYNCS.PHASECHK.TRANS64.TRYWAIT P2, [UR21+0x158], R6 ;  /* 0x00015806ff0075a7 */ /* 0x000ee40008041115 */
[----:B---3--:R-:W-:Y:S05]  /*51b0*/  @!P2 BRA `(.L_x_92) ;  /* 0x00000048007ca947 */ /* 0x008fea0003800000 */
.L_x_91:
[----:B------:R-:W-:Y:S05]  /*51c0*/  @!P1 BRA `(.L_x_93) ;  /* 0x0000000000309947 */ /* 0x000fea0003800000 */
[----:B------:R-:W-:Y:S01]  /*51d0*/  ISETP.NE.U32.AND P1, PT, R2, RZ, PT ;  /* 0x000000ff0200720c */ /* 0x000fe20003f25070 */
[----:B------:R-:W3:Y:S01]  /*51e0*/  LDCU.64 UR4, c[0x0][0x358] ;  /* 0x00006b00ff0477ac */ /* 0x000ee20008000a00 */
[----:B------:R-:W-:Y:S02]  /*51f0*/  IMAD.MOV.U32 R49, RZ, RZ, 0x1 ;  /* 0x00000001ff317424 */ /* 0x000fe400078e00ff */
[----:B------:R-:W-:Y:S11]  /*5200*/  ISETP.NE.AND.EX P1, PT, R3, RZ, PT, P1 ;  /* 0x000000ff0300720c */ /* 0x000ff60003f25310 */
[----:B------:R-:W-:Y:S02]  /*5210*/  @!UPT UIADD3 URZ, UPT, UPT, URZ, URZ, URZ ;  /* 0x000000fffffff290 */ /* 0x000fe4000fffe0ff */
[----:B------:R-:W4:Y:S01]  /*5220*/  @P1 LDC.64 R10, c[0x0][0x888] ;  /* 0x00022200ff0a1b82 */ /* 0x000f220000000a00 */
[----:B--2---:R-:W-:Y:S04]  /*5230*/  @P1 IMAD R0, R4, UR36, RZ ;  /* 0x0000002404001c24 */ /* 0x004fe8000f8e02ff */
[----:B----4-:R-:W-:Y:S04]  /*5240*/  @P1 IMAD.WIDE R10, R0, 0x4, R10 ;  /* 0x00000004000a1825 */ /* 0x010fe800078e020a */
[----:B------:R-:W-:Y:S01]  /*5250*/  HFMA2 R0, -RZ, RZ, 0, 5.9604644775390625e-08 ;  /* 0x00000001ff007431 */ /* 0x000fe200000001ff */
[----:B---3-5:R3:W5:Y:S04]  /*5260*/  @P1 LDG.E R27, desc[UR4][R10.64] ;  /* 0x000000040a1b1981 */ /* 0x028768000c1e1900 */
[----:B------:R-:W-:Y:S01]  /*5270*/  @!P1 PRMT R49, R0, 0x7610, R49 ;  /* 0x0000761000319816 */ /* 0x000fe20000000031 */
[----:B---3--:R-:W4:Y:S06]  /*5280*/  @!P1 LDC R27, c[0x0][0x880] ;  /* 0x00022000ff1b9b82 */ /* 0x008f2c0000000800 */
.L_x_93:
[----:B----45:R-:W-:Y:S01]  /*5290*/  @!P0 FSETP.EQ.AND P1, PT, R27, RZ, PT ;  /* 0x000000ff1b00820b */ /* 0x030fe20003f22000 */
[----:B------:R-:W-:Y:S01]  /*52a0*/  @!UPT UIADD3 URZ, UPT, UPT, URZ, URZ, URZ ;  /* 0x000000fffffff290 */ /* 0x000fe2000fffe0ff */
[----:B------:R-:W-:Y:S11]  /*52b0*/  @!P0 BRA `(.L_x_94) ;  /* 0x0000000000188947 */ /* 0x000ff60003800000 */
[----:B------:R-:W-:Y:S02]  /*52c0*/  LOP3.LUT P0, RZ, R49, 0xff, RZ, 0xc0, !PT ;  /* 0x000000ff31ff7812 */ /* 0x000fe4000780c0ff */
[----:B------:R-:W-:Y:S04]  /*52d0*/  ISETP.NE.U32.AND P1, PT, R2, RZ, PT ;  /* 0x000000ff0200720c */ /* 0x000fe80003f25070 */
[----:B------:R-:W-:Y:S04]  /*52e0*/  ISETP.NE.AND.EX P1, PT, R3, RZ, PT, P1 ;  /* 0x000000ff0300720c */ /* 0x000fe80003f25310 */
[----:B------:R-:W-:Y:S03]  /*52f0*/  PLOP3.LUT P1, PT, P1, PT, PT, 0x8, 0x80 ;  /* 0x000000000080781c */ /* 0x000fe60000f2e170 */
[----:B------:R-:W-:Y:S11]  /*5300*/  @P0 FSETP.EQ.AND P1, PT, R27, RZ, PT ;  /* 0x000000ff1b00020b */ /* 0x000ff60003f22000 */
[----:B------:R-:W-:Y:S02]  /*5310*/  @!UPT UIADD3 URZ, UPT, UPT, URZ, URZ, URZ ;  /* 0x000000fffffff290 */ /* 0x000fe4000fffe0ff */
.L_x_94:
[----:B------:R-:W3:Y:S01]  /*5320*/  SYNCS.PHASECHK.TRANS64.TRYWAIT P2, [UR21+0x130], R9 ;  /* 0x00013009ff0075a7 */ /* 0x000ee20008041115 */
[----:B------:R-:W-:Y:S04]  /*5330*/  ELECT P0, URZ, PT ;  /* 0x0000000000ff782f */ /* 0x000fe80003800000 */
[----:B------:R-:W-:Y:S11]  /*5340*/  PLOP3.LUT P1, PT, P1, P0, PT, 0xf2, 0x2f ;  /* 0x00000000002f781c */ /* 0x000ff60000f21e72 */
[----:B------:R-:W-:Y:S02]  /*5350*/  @!UPT UIADD3 URZ, UPT, UPT, URZ, URZ, URZ ;  /* 0x000000fffffff290 */ /* 0x000fe4000fffe0ff */
[----:B------:R-:W-:Y:S05]  /*5360*/  @!P1 IADD3 R8, P0, PT, R16, 0x580, RZ ;  /* 0x0000058010089810 */ /* 0x000fea0007f1e0ff */
[----:B--2---:R-:W-:Y:S01]  /*5370*/  @!P1 IMAD.X R6, RZ, RZ, R17, P0 ;  /* 0x000000ffff069224 */ /* 0x004fe200000e0611 */
[----:B---3--:R-:W-:Y:S07]  /*5380*/  @!P2 BRA `(.L_x_95) ;  /* 0x000000480020a947 */ /* 0x008fee0003800000 */
.L_x_208:
[----:B------:R-:W-:Y:S01]  /*5390*/  @!P1 R2UR UR5, R8 ;  /* 0x00000000080592ca */ /* 0x000fe200000e0000 */
[----:B------:R-:W-:Y:S01]  /*53a0*/  VOTEU.ALL UP0, P1 ;  /* 0x0000000000ff7886 */ /* 0x000fe20000800000 */
[----:B------:R-:W-:Y:S01]  /*53b0*/  @!P1 R2UR UR4, R6 ;  /* 0x00000000060492ca */ /* 0x000fe200000e0000 */
[----:B--2---:R-:W-:Y:S01]  /*53c0*/  @!P1 IMAD.MOV.U32 R0, RZ, RZ, 0x1000 ;  /* 0x00001000ff009424 */ /* 0x004fe200078e00ff */
[----:B------:R-:W-:Y:S01]  /*53d0*/  UMOV UR6, 0x0 ;  /* 0x0000000000067882 */ /* 0x000fe20000000000 */
[----:B------:R-:W-:Y:S01]  /*53e0*/  UMOV UR7, 0x10000000 ;  /* 0x1000000000077882 */ /* 0x000fe20000000000 */
[----:B------:R-:W-:Y:S01]  /*53f0*/  @!UP0 UIADD3 UR32, UPT, UPT, UR21, 0x400, URZ ;  /* 0x0000040015208890 */ /* 0x000fe2000fffe0ff */
[----:B------:R-:W-:Y:S01]  /*5400*/  @!P1 IADD3 R8, P0, PT, R16, 0x580, RZ ;  /* 0x0000058010089810 */ /* 0x000fe20007f1e0ff */
[----:B------:R-:W-:Y:S04]  /*5410*/  VOTEU.ALL UP0, P1 ;  /* 0x0000000000ff7886 */ /* 0x000fe80000800000 */
[----:B------:R-:W-:Y:S02]  /*5420*/  @!P1 IMAD.X R6, RZ, RZ, R17, P0 ;  /* 0x000000ffff069224 */ /* 0x000fe400000e0611 */
[----:B------:R-:W-:Y:S02]  /*5430*/  IMAD.U32 R10, RZ, RZ, UR5 ;  /* 0x00000005ff0a7e24 */ /* 0x000fe4000f8e00ff */
[----:B------:R-:W-:Y:S03]  /*5440*/  IMAD.U32 R11, RZ, RZ, UR4 ;  /* 0x00000004ff0b7e24 */ /* 0x000fe6000f8e00ff */
[----:B------:R-:W-:Y:S02]  /*5450*/  @!P1 R2UR UR4, R10 ;  /* 0x000000000a0492ca */ /* 0x000fe400000e0000 */
[----:B------:R-:W-:Y:S11]  /*5460*/  @!P1 R2UR UR5, R11 ;  /* 0x000000000b0592ca */ /* 0x000ff600000e0000 */
[----:B------:R-:W-:Y:S02]  /*5470*/  @!UPT UIADD3 URZ, UPT, UPT, URZ, URZ, URZ ;  /* 0x000000fffffff290 */ /* 0x000fe4000fffe0ff */
[----:B------:R2:W-:Y:S01]  /*5480*/  @!UP0 UTMALDG.3D [UR32], [UR4], desc[UR6] ;  /* 0x00000620040085b4 */ /* 0x0005e20008011000 */
[----:B------:R2:W-:Y:S01]  /*5490*/  @!P1 SYNCS.ARRIVE.TRANS64.RED.A0TR RZ, [UR21+0x110], R0 ;  /* 0x00011000ffff99a7 */ /* 0x0005e20008300415 */
[----:B------:R-:W-:Y:S01]  /*54a0*/  SYNCS.ARRIVE.TRANS64.RED.A1T0 RZ, [UR40], RZ ;  /* 0x000000ffffff79a7 */ /* 0x000fe20008100428 */
[----:B------:R-:W3:Y:S02]  /*54b0*/  SYNCS.PHASECHK.TRANS64.TRYWAIT P2, [UR21+0x138], R9 ;  /* 0x00013809ff0075a7 */ /* 0x000ee40008041115 */
[----:B--23--:R-:W-:Y:S05]  /*54c0*/  @!P2 BRA `(.L_x_96) ;  /* 0x0000004400e8a947 */ /* 0x00cfea0003800000 */
.L_x_210:
        /* <DEDUP_REMOVED lines=8> */
[----:B------:R-:W-:Y:S01]  /*5550*/  @!UP0 UIADD3 UR24, UPT, UPT, UR21, 0x1400, URZ ;  /* 0x0000140015188890 */ /* 0x000fe2000fffe0ff */
[----:B------:R-:W-:Y:S01]  /*5560*/  VOTEU.ALL UP0, P1 ;  /* 0x0000000000ff7886 */ /* 0x000fe20000800000 */
[----:B------:R-:W-:Y:S01]  /*5570*/  UMOV UR27, UR35 ;  /* 0x00000023001b7c82 */ /* 0x000fe20008000000 */
[----:B------:R-:W-:Y:S02]  /*5580*/  UMOV UR28, UR36 ;  /* 0x00000024001c7c82 */ /* 0x000fe40008000000 */
[----:B------:R-:W-:Y:S02]  /*5590*/  IMAD.U32 R10, RZ, RZ, UR5 ;  /* 0x00000005ff0a7e24 */ /* 0x000fe4000f8e00ff */
[----:B------:R-:W-:Y:S02]  /*55a0*/  IMAD.U32 R11, RZ, RZ, UR4 ;  /* 0x00000004ff0b7e24 */ /* 0x000fe4000f8e00ff */
[----:B------:R-:W-:Y:S01]  /*55b0*/  @!P1 IMAD.X R6, RZ, RZ, R17, P0 ;  /* 0x000000ffff069224 */ /* 0x000fe200000e0611 */
        /* <DEDUP_REMOVED lines=8> */
.L_x_212:
[----:B------:R-:W-:Y:S01]  /*5640*/  @!P1 R2UR UR5, R8 ;  /* 0x00000000080592ca */ /* 0x000fe200000e0000 */
[----:B------:R-:W-:Y:S01]  /*5650*/  VOTEU.ALL UP0, P1 ;  /* 0x0000000000ff7886 */ /* 0x000fe20000800000 */
[----:B------:R-:W-:Y:S01]  /*5660*/  @!P1 R2UR UR4, R6 ;  /* 0x00000000060492ca */ /* 0x000fe200000e0000 */
[----:B--2---:R-:W-:Y:S01]  /*5670*/  @!P1 IMAD.MOV.U32 R0, RZ, RZ, 0x1000 ;  /* 0x00001000ff009424 */ /* 0x004fe200078e00ff */
[----:B------:R-:W-:Y:S01]  /*5680*/  UMOV UR6, 0x0 ;  /* 0x0000000000067882 */ /* 0x000fe20000000000 */
[----:B------:R-:W-:Y:S01]  /*5690*/  UMOV UR7, 0x10000000 ;  /* 0x1000000000077882 */ /* 0x000fe20000000000 */
[----:B------:R-:W-:Y:S01]  /*56a0*/  @!UP0 UIADD3 UR18, UPT, UPT, UR34, 0x40, URZ ;  /* 0x0000004022128890 */ /* 0x000fe2000fffe0ff */
[----:B------:R-:W-:Y:S01]  /*56b0*/  VIADD R14, R14, 0x1 ;  /* 0x000000010e0e7836 */ /* 0x000fe20000000000 */
[----:B------:R-:W-:Y:S01]  /*56c0*/  @!UP0 UIADD3 UR16, UPT, UPT, UR21, 0x2400, URZ ;  /* 0x0000240015108890 */ /* 0x000fe2000fffe0ff */
[----:B------:R-:W-:Y:S01]  /*56d0*/  VOTEU.ALL UP0, P1 ;  /* 0x0000000000ff7886 */ /* 0x000fe20000800000 */
[----:B------:R-:W-:Y:S01]  /*56e0*/  UMOV UR19, UR35 ;  /* 0x0000002300137c82 */ /* 0x000fe20008000000 */
[----:B------:R-:W-:Y:S02]  /*56f0*/  UMOV UR20, UR36 ;  /* 0x0000002400147c82 */ /* 0x000fe40008000000 */
        /* <DEDUP_REMOVED lines=10> */
.L_x_214:
[----:B------:R-:W-:Y:S01]  /*57a0*/  @!P1 IADD3 R6, P0, PT, R16, 0x580, RZ ;  /* 0x0000058010069810 */ /* 0x000fe20007f1e0ff */
[----:B------:R-:W-:Y:S01]  /*57b0*/  VOTEU.ALL UP0, P1 ;  /* 0x0000000000ff7886 */ /* 0x000fe20000800000 */
[----:B------:R-:W-:Y:S01]  /*57c0*/  UMOV UR6, 0x0 ;  /* 0x0000000000067882 */ /* 0x000fe20000000000 */
[----:B------:R-:W-:Y:S01]  /*57d0*/  UMOV UR7, 0x10000000 ;  /* 0x1000000000077882 */ /* 0x000fe20000000000 */
[----:B------:R-:W-:Y:S01]  /*57e0*/  @!P1 R2UR UR5, R6 ;  /* 0x00000000060592ca */ /* 0x000fe200000e0000 */
[----:B--2---:R-:W-:Y:S01]  /*57f0*/  @!P1 IMAD.X R0, RZ, RZ, R17, P0 ;  /* 0x000000ffff009224 */ /* 0x004fe200000e0611 */
[----:B------:R-:W-:Y:S01]  /*5800*/  @!UP0 UIADD3 UR10, UPT, UPT, UR34, 0x60, URZ ;  /* 0x00000060220a8890 */ /* 0x000fe2000fffe0ff */
[----:B------:R-:W-:Y:S01]  /*5810*/  R2UR UR18, R51 ;  /* 0x00000000331272ca */ /* 0x000fe200000e0000 */
[----:B------:R-:W-:Y:S01]  /*5820*/  @!UP0 UIADD3 UR8, UPT, UPT, UR21, 0x3400, URZ ;  /* 0x0000340015088890 */ /* 0x000fe2000fffe0ff */
[----:B------:R-:W-:Y:S01]  /*5830*/  R2UR UR16, R52 ;  /* 0x00000000341072ca */ /* 0x000fe200000e0000 */
[----:B------:R-:W-:Y:S01]  /*5840*/  @!UP0 UIADD3 UR9, UPT, UPT, UR21, 0x128, URZ ;  /* 0x0000012815098890 */ /* 0x000fe2000fffe0ff */
[----:B------:R-:W-:Y:S01]  /*5850*/  @!P1 R2UR UR4, R0 ;  /* 0x00000000000492ca */ /* 0x000fe200000e0000 */
[----:B------:R-:W-:Y:S01]  /*5860*/  VOTEU.ALL UP0, P1 ;  /* 0x0000000000ff7886 */ /* 0x000fe20000800000 */
[----:B------:R-:W-:Y:S01]  /*5870*/  UMOV UR11, UR35 ;  /* 0x00000023000b7c82 */ /* 0x000fe20008000000 */
[----:B------:R-:W-:Y:S01]  /*5880*/  UMOV UR12, UR36 ;  /* 0x00000024000c7c82 */ /* 0x000fe20008000000 */
[C---:B------:R-:W-:Y:S01]  /*5890*/  ISETP.NE.AND P0, PT, R14.reuse, 0x2, PT ;  /* 0x000000020e00780c */ /* 0x040fe20003f05270 */
[----:B------:R-:W-:Y:S01]  /*58a0*/  UPLOP3.LUT UP3, UPT, UPT, UPT, UPT, 0x80, 0x8 ;  /* 0x000000000008789c */ /* 0x000fe20003f6f070 */
[----:B------:R-:W-:Y:S01]  /*58b0*/  IMAD.U32 R8, RZ, RZ, UR5 ;  /* 0x00000005ff087e24 */ /* 0x000fe2000f8e00ff */
[----:B------:R-:W-:Y:S01]  /*58c0*/  LOP3.LUT R15, R15, 0x1, RZ, 0x3c, !PT ;  /* 0x000000010f0f7812 */ /* 0x000fe200078e3cff */
[----:B------:R-:W-:Y:S01]  /*58d0*/  UMOV UR36, UR29 ;  /* 0x0000001d00247c82 */ /* 0x000fe20008000000 */
[----:B------:R-:W-:Y:S01]  /*58e0*/  SEL R0, RZ, 0x1, P0 ;  /* 0x00000001ff007807 */ /* 0x000fe20000000000 */
[----:B------:R-:W-:Y:S01]  /*58f0*/  UIADD3 UR20, UPT, UPT, UR13, UR18, URZ ;  /* 0x000000120d147290 */ /* 0x000fe2000fffe0ff */
[----:B------:R-:W-:Y:S01]  /*5900*/  SEL R14, R14, RZ, P0 ;  /* 0x000000ff0e0e7207 */ /* 0x000fe20000000000 */
[----:B------:R-:W-:Y:S01]  /*5910*/  UIADD3 UR16, UPT, UPT, UR14, UR16, URZ ;  /* 0x000000100e107290 */ /* 0x000fe2000fffe0ff */
[----:B------:R-:W-:Y:S01]  /*5920*/  IMAD.U32 R9, RZ, RZ, UR4 ;  /* 0x00000004ff097e24 */ /* 0x000fe2000f8e00ff */
[----:B------:R-:W-:Y:S02]  /*5930*/  @!P1 R2UR UR4, R8 ;  /* 0x00000000080492ca */ /* 0x000fe400000e0000 */
[----:B------:R-:W-:Y:S02]  /*5940*/  LOP3.LUT R13, R13, R0, RZ, 0x3c, !PT ;  /* 0x000000000d0d7212 */ /* 0x000fe400078e3cff */
[----:B------:R-:W-:Y:S11]  /*5950*/  @!P1 R2UR UR5, R9 ;  /* 0x00000000090592ca */ /* 0x000ff600000e0000 */
[----:B------:R-:W-:Y:S02]  /*5960*/  @!UPT UIADD3 URZ, UPT, UPT, URZ, URZ, URZ ;  /* 0x000000fffffff290 */ /* 0x000fe4000fffe0ff */
[----:B------:R2:W-:Y:S01]  /*5970*/  @!UP0 UTMALDG.3D [UR8], [UR4], desc[UR6] ;  /* 0x00000608040085b4 */ /* 0x0005e20008011000 */
[----:B------:R2:W-:Y:S01]  /*5980*/  @!P1 SYNCS.ARRIVE.TRANS64.RED.A0TR RZ, [UR21+0x128], R7 ;  /* 0x00012807ffff99a7 */ /* 0x0005e20008300415 */
[----:B------:R-:W-:Y:S01]  /*5990*/  SYNCS.ARRIVE.TRANS64.RED.A1T0 RZ, [UR37], RZ ;  /* 0x000000ffffff79a7 */ /* 0x000fe20008100425 */
[----:B------:R-:W-:Y:S05]  /*59a0*/  BRA.U UP1, `(.L_x_99) ;  /* 0xfffffff101707547 */ /* 0x000fea000b83ffff */
[----:B------:R-:W-:-:S04]  /*59b0*/  SHF.L.U32 R2, R15, 0x1f, RZ ;  /* 0x0000001f0f027819 */ /* 0x000fc800000006ff */
[----:B------:R-:W3:Y:S02]  /*59c0*/  SYNCS.PHASECHK.TRANS64.TRYWAIT P0, [UR21+0x130], R2 ;  /* 0x00013002ff0075a7 */ /* 0x000ee40008001115 */
[----:B---3--:R-:W-:Y:S05]  /*59d0*/  @!P0 BRA `(.L_x_100) ;  /* 0x0000004000ec8947 */ /* 0x008fea0003800000 */
.L_x_216:
[----:B------:R-:W4:Y:S02]  /*59e0*/  SYNCS.PHASECHK.TRANS64.TRYWAIT P0, [UR21+0x138], R2 ;  /* 0x00013802ff0075a7 */ /* 0x000f240008001115 */
[----:B----4-:R-:W-:Y:S05]  /*59f0*/  @!P0 BRA `(.L_x_101) ;  /* 0x0000004000fc8947 */ /* 0x010fea0003800000 */
.L_x_218:
[----:B------:R-:W4:Y:S02]  /*5a00*/  SYNCS.PHASECHK.TRANS64.TRYWAIT P0, [UR21+0x140], R2 ;  /* 0x00014002ff0075a7 */ /* 0x000f240008001115 */
[----:B----4-:R-:W-:Y:S05]  /*5a10*/  @!P0 BRA `(.L_x_102) ;  /* 0x00000044000c8947 */ /* 0x010fea0003800000 */
.L_x_220:
[----:B---3--:R-:W-:-:S07]  /*5a20*/  MOV R0, UR21 ;  /* 0x0000001500007c02 */ /* 0x008fce0008000f00 */
.L_x_103:
[----:B---3--:R-:W-:-:S04]  /*5a30*/  SHF.L.U32 R2, R15, 0x1f, RZ ;  /* 0x0000001f0f027819 */ /* 0x008fc800000006ff */
[----:B------:R3:W4:Y:S03]  /*5a40*/  SYNCS.PHASECHK.TRANS64.TRYWAIT P0, [R0+URZ+0x148], R2 ;  /* 0x00014802000075a7 */ /* 0x00072600080011ff */
[----:B----4-:R-:W-:Y:S05]  /*5a50*/  @!P0 NANOSLEEP.SYNCS 0x989680 ;  /* 0x009896800000895d */ /* 0x010fea0003900000 */
[----:B------:R-:W4:Y:S02]  /*5a60*/  @!P0 SYNCS.PHASECHK.TRANS64 P0, [R0+URZ+0x148], R2 ;  /* 0x00014802000085a7 */ /* 0x000f2400080010ff */
[----:B-12-4-:R-:W-:Y:S05]  /*5a70*/  @P0 EXIT ;  /* 0x000000000000094d */ /* 0x016fea0003800000 */
[----:B------:R-:W-:Y:S05]  /*5a80*/  BRA `(.L_x_103) ;  /* 0xfffffffc00e87947 */ /* 0x000fea000383ffff */
.L_x_88:
[----:B------:R-:W-:-:S06]  /*5a90*/  UISETP.GE.AND UP0, UPT, UR17, 0x4, UPT ;  /* 0x000000041100788c */ /* 0x000fcc000bf06270 */
[----:B------:R-:W-:-:S13]  /*5aa0*/  PLOP3.LUT P0, PT, PT, PT, UP0, 0x80, 0x8 ;  /* 0x000000000008781c */ /* 0x000fda0003f0f008 */
[----:B-1----:R-:W-:Y:S05]  /*5ab0*/  @!P0 EXIT ;  /* 0x000000000000894d */ /* 0x002fea0003800000 */
[----:B------:R-:W1:Y:S08]  /*5ac0*/  S2UR UR4, SR_CgaCtaId ;  /* 0x00000000000479c3 */ /* 0x000e700000008800 */
[----:B------:R-:W-:Y:S01]  /*5ad0*/  BAR.SYNC.DEFER_BLOCKING 0x6, 0xa0 ;  /* 0x0182800000007b1d */ /* 0x000fe20000010000 */
[C---:B------:R-:W-:Y:S01]  /*5ae0*/  IMAD.SHL.U32 R5, R60.reuse, 0x20, RZ ;  /* 0x000000203c057824 */ /* 0x040fe200078e00ff */
[C---:B------:R-:W-:Y:S01]  /*5af0*/  LOP3.LUT P0, RZ, R60.reuse, 0x4, RZ, 0xc0, !PT ;  /* 0x000000043cff7812 */ /* 0x040fe2000780c0ff */
[C---:B------:R-:W-:Y:S01]  /*5b00*/  IMAD.SHL.U32 R4, R60.reuse, 0x10, RZ ;  /* 0x000000103c047824 */ /* 0x040fe200078e00ff */
[----:B------:R-:W-:Y:S01]  /*5b10*/  CS2R R56, SRZ ;  /* 0x0000000000387805 */ /* 0x000fe2000001ff00 */
[----:B------:R-:W-:Y:S01]  /*5b20*/  IMAD.SHL.U32 R48, R60, 0x4, RZ ;  /* 0x000000043c307824 */ /* 0x000fe200078e00ff */
[----:B------:R-:W-:-:S02]  /*5b30*/  UMOV UR44, 0x400 ;  /* 0x00000400002c7882 */ /* 0x000fc40000000000 */
[----:B------:R-:W2:Y:S01]  /*5b40*/  LDC.64 R44, c[0x0][0x888] ;  /* 0x00022200ff2c7b82 */ /* 0x000ea20000000a00 */
[----:B------:R-:W-:Y:S01]  /*5b50*/  LOP3.LUT R6, R5, 0xc0, RZ, 0xc0, !PT ;  /* 0x000000c005067812 */ /* 0x000fe200078ec0ff */
[----:B------:R-:W-:Y:S01]  /*5b60*/  IMAD.U32 R23, R60, 0x10000, RZ ;  /* 0x000100003c177824 */ /* 0x000fe200078e00ff */
[----:B------:R-:W-:Y:S01]  /*5b70*/  LOP3.LUT R4, R4, 0x600, RZ, 0xc0, !PT ;  /* 0x0000060004047812 */ /* 0x000fe200078ec0ff */
[----:B------:R-:W-:Y:S01]  /*5b80*/  IMAD.MOV.U32 R59, RZ, RZ, 0x20 ;  /* 0x00000020ff3b7424 */ /* 0x000fe200078e00ff */
[----:B------:R-:W-:Y:S01]  /*5b90*/  LOP3.LUT R48, R6, 0x18, R48, 0xf8, !PT ;  /* 0x0000001806307812 */ /* 0x000fe200078ef830 */
[----:B------:R-:W-:Y:S01]  /*5ba0*/  IMAD.MOV.U32 R58, RZ, RZ, 0x1 ;  /* 0x00000001ff3a7424 */ /* 0x000fe200078e00ff */
[----:B------:R-:W-:Y:S01]  /*5bb0*/  SHF.R.U32.HI R6, RZ, 0x1, R60 ;  /* 0x00000001ff067819 */ /* 0x000fe2000001163c */
[----:B------:R-:W3:Y:S01]  /*5bc0*/  LDC.64 R46, c[0x0][0x890] ;  /* 0x00022400ff2e7b82 */ /* 0x000ee20000000a00 */
[--C-:B------:R-:W-:Y:S01]  /*5bd0*/  LOP3.LUT R4, R4, 0x20, R5.reuse, 0xf8, !PT ;  /* 0x0000002004047812 */ /* 0x100fe200078ef805 */
[----:B------:R-:W-:Y:S01]  /*5be0*/  IMAD.MOV.U32 R22, RZ, RZ, RZ ;  /* 0x000000ffff167224 */ /* 0x000fe200078e00ff */
[----:B------:R-:W-:Y:S01]  /*5bf0*/  LOP3.LUT R23, R23, 0x600000, RZ, 0xc0, !PT ;  /* 0x0060000017177812 */ /* 0x000fe200078ec0ff */
[----:B------:R-:W-:Y:S01]  /*5c00*/  IMAD.MOV.U32 R55, RZ, RZ, RZ ;  /* 0x000000ffff377224 */ /* 0x000fe200078e00ff */
[----:B------:R-:W-:Y:S01]  /*5c10*/  LOP3.LUT R48, R48, 0x8, R6, 0x78, !PT ;  /* 0x0000000830307812 */ /* 0x000fe200078e7806 */
[----:B------:R-:W4:Y:S01]  /*5c20*/  LDCU UR59, c[0x0][0x370] ;  /* 0x00006e00ff3b77ac */ /* 0x000f220008000800 */
[----:B------:R-:W-:Y:S01]  /*5c30*/  LOP3.LUT R4, R4, 0x100, R5, 0xf8, !PT ;  /* 0x0000010004047812 */ /* 0x000fe200078ef805 */
[----:B------:R-:W2:Y:S01]  /*5c40*/  LDC.64 R42, c[0x0][0x8b0] ;  /* 0x00022c00ff2a7b82 */ /* 0x000ea20000000a00 */
[----:B------:R-:W-:Y:S01]  /*5c50*/  LOP3.LUT R60, R60, 0x60, RZ, 0xc0, !PT ;  /* 0x000000603c3c7812 */ /* 0x000fe200078ec0ff */
[----:B-1----:R-:W-:Y:S01]  /*5c60*/  ULEA UR44, UR4, UR44, 0x18 ;  /* 0x0000002c042c7291 */ /* 0x002fe2000f8ec0ff */
[----:B------:R-:W-:Y:S01]  /*5c70*/  LOP3.LUT R48, R4, R48, RZ, 0xfc, !PT ;  /* 0x0000003004307212 */ /* 0x000fe200078efcff */
[----:B------:R-:W1:Y:S01]  /*5c80*/  LDCU.64 UR62, c[0x0][0x348] ;  /* 0x00006900ff3e77ac */ /* 0x000e620008000a00 */
[----:B------:R-:W-:-:S03]  /*5c90*/  SEL R59, R59, 0xffffffe0, !P0 ;  /* 0xffffffe03b3b7807 */ /* 0x000fc60004000000 */
[----:B------:R-:W1:Y:S01]  /*5ca0*/  LDC.64 R40, c[0x0][0x8a8] ;  /* 0x00022a00ff287b82 */ /* 0x000e620000000a00 */
[----:B------:R-:W-:Y:S02]  /*5cb0*/  UIADD3 UR4, UPT, UPT, UR44, 0x400, URZ ;  /* 0x000004002c047890 */ /* 0x000fe4000fffe0ff */
[----:B------:R-:W4:Y:S01]  /*5cc0*/  LDS R0, [UR44+0x210] ;  /* 0x0002102cff007984 */ /* 0x000f220008000800 */
[----:B------:R-:W1:Y:S03]  /*5cd0*/  LDCU UR43, c[0x0][0xb0c] ;  /* 0x00016180ff2b77ac */ /* 0x000e660008000800 */
[----:B------:R-:W-:Y:S01]  /*5ce0*/  IMAD.U32 R53, RZ, RZ, UR4 ;  /* 0x00000004ff357e24 */ /* 0x000fe2000f8e00ff */
[----:B------:R-:W1:Y:S01]  /*5cf0*/  LDCU UR39, c[0x0][0xb30] ;  /* 0x00016600ff2777ac */ /* 0x000e620008000800 */
[----:B------:R-:W1:Y:S01]  /*5d00*/  LDCU.64 UR56, c[0x0][0x888] ;  /* 0x00011100ff3877ac */ /* 0x000e620008000a00 */
[----:B------:R-:W1:Y:S01]  /*5d10*/  LDCU.64 UR40, c[0x0][0xb28] ;  /* 0x00016500ff2877ac */ /* 0x000e620008000a00 */
[----:B------:R-:W1:Y:S01]  /*5d20*/  LDCU.128 UR52, c[0x0][0xb10] ;  /* 0x00016200ff3477ac */ /* 0x000e620008000c00 */
[----:B------:R-:W1:Y:S01]  /*5d30*/  LDCU UR58, c[0x0][0x374] ;  /* 0x00006e80ff3a77ac */ /* 0x000e620008000800 */
[----:B------:R-:W-:Y:S01]  /*5d40*/  UMOV UR47, URZ ;  /* 0x000000ff002f7c82 */ /* 0x000fe20008000000 */
[----:B------:R-:W-:Y:S01]  /*5d50*/  UMOV UR46, URZ ;  /* 0x000000ff002e7c82 */ /* 0x000fe20008000000 */
[----:B--234-:R-:W-:-:S07]  /*5d60*/  IMAD.IADD R23, R0, 0x1, R23 ;  /* 0x0000000100177824 */ /* 0x01cfce00078e0217 */
.L_x_147:
[C---:B------:R-:W-:Y:S02]  /*5d70*/  LEA R3, R55.reuse, UR44, 0x3 ;  /* 0x0000002c37037c11 */ /* 0x040fe4000f8e18ff */
[----:B------:R-:W-:Y:S02]  /*5d80*/  SHF.L.U32 R0, R56, 0x1f, RZ ;  /* 0x0000001f38007819 */ /* 0x000fe400000006ff */
[----:B-1----:R-:W-:Y:S02]  /*5d90*/  LEA R4, R55, UR44, 0x4 ;  /* 0x0000002c37047c11 */ /* 0x002fe4000f8e20ff */
[----:B--2---:R-:W2:Y:S02]  /*5da0*/  SYNCS.PHASECHK.TRANS64.TRYWAIT P0, [R3+URZ+0x160], R0 ;  /* 0x00016000030075a7 */ /* 0x004ea400080011ff */
[----:B--2---:R-:W-:Y:S05]  /*5db0*/  @!P0 BRA `(.L_x_104) ;  /* 0x00000040003c8947 */ /* 0x004fea0003800000 */
.L_x_221:
        /* <DEDUP_REMOVED lines=11> */
[----:B------:R-:W-:Y:S01]  /*5e70*/  PLOP3.LUT P0, PT, PT, PT, UP1, 0x80, 0x8 ;  /* 0x000000000008781c */ /* 0x000fe20003f0f018 */
[----:B------:R-:W-:Y:S11]  /*5e80*/  UP2UR UR61, UPR, URZ, 0x2 ;  /* 0x00000002ff3d7883 */ /* 0x000ff60008000000 */
[----:B------:R-:W-:Y:S01]  /*5e90*/  @!UPT UIADD3 URZ, UPT, UPT, URZ, URZ, URZ ;  /* 0x000000fffffff290 */ /* 0x000fe2000fffe0ff */
        /* <DEDUP_REMOVED lines=13> */
[----:B------:R-:W3:Y:S01]  /*5f70*/  LDCU UR12, c[0x0][0xb20] ;  /* 0x00016400ff0c77ac */ /* 0x000ee20008000800 */
[----:B-1----:R-:W-:Y:S02]  /*5f80*/  UIMAD.WIDE.U32 UR4, UR58, UR55, URZ ;  /* 0x000000373a0472a5 */ /* 0x002fe4000f8e00ff */
[----:B------:R-:W-:Y:S02]  /*5f90*/  UIMAD.WIDE.U32 UR6, UR59, UR52, URZ ;  /* 0x000000343b0672a5 */ /* 0x000fe4000f8e00ff */
[----:B------:R-:W-:Y:S02]  /*5fa0*/  UISETP.NE.AND UP0, UPT, UR54, 0x1, UPT ;  /* 0x000000013600788c */ /* 0x000fe4000bf05270 */
[----:B------:R-:W-:Y:S02]  /*5fb0*/  UIMAD.WIDE.U32 UR8, UR37, UR55, URZ ;  /* 0x00000037250872a5 */ /* 0x000fe4000f8e00ff */
[----:B------:R-:W-:Y:S02]  /*5fc0*/  UIMAD.WIDE.U32 UR10, UR38, UR52, URZ ;  /* 0x00000034260a72a5 */ /* 0x000fe4000f8e00ff */
[----:B------:R-:W-:Y:S02]  /*5fd0*/  UISETP.NE.AND UP1, UPT, UR43, 0x1, UPT ;  /* 0x000000012b00788c */ /* 0x000fe4000bf25270 */
[----:B------:R-:W-:Y:S01]  /*5fe0*/  UISETP.NE.AND UP2, UPT, UR42, 0x1, UPT ;  /* 0x000000012a00788c */ /* 0x000fe2000bf45270 */
[----:B------:R-:W-:Y:S02]  /*5ff0*/  UMOV UR4, UR5 ;  /* 0x0000000500047c82 */ /* 0x000fe40008000000 */
[----:B---3--:R-:W-:Y:S03]  /*6000*/  USHF.R.U32.HI UR5, URZ, UR12, UR4 ;  /* 0x0000000cff057299 */ /* 0x008fe60008011604 */
[----:B------:R-:W-:Y:S02]  /*6010*/  UMOV UR4, UR7 ;  /* 0x0000000700047c82 */ /* 0x000fe40008000000 */
[----:B------:R-:W-:Y:S02]  /*6020*/  USHF.R.U32.HI UR7, URZ, UR53, UR4 ;  /* 0x00000035ff077299 */ /* 0x000fe40008011604 */
[----:B------:R-:W-:Y:S02]  /*6030*/  USEL UR4, UR58, UR5, !UP0 ;  /* 0x000000053a047287 */ /* 0x000fe4000c000000 */
[----:B------:R-:W-:Y:S01]  /*6040*/  USEL UR7, UR59, UR7, !UP1 ;  /* 0x000000073b077287 */ /* 0x000fe2000c800000 */
[----:B------:R-:W-:Y:S01]  /*6050*/  UMOV UR5, UR9 ;  /* 0x0000000900057c82 */ /* 0x000fe20008000000 */
[----:B------:R-:W-:Y:S02]  /*6060*/  UIMAD.WIDE.U32 UR8, UR4, UR40, URZ ;  /* 0x00000028040872a5 */ /* 0x000fe4000f8e00ff */
[----:B------:R-:W-:Y:S03]  /*6070*/  USHF.R.U32.HI UR6, URZ, UR12, UR5 ;  /* 0x0000000cff067299 */ /* 0x000fe60008011605 */
[----:B------:R-:W-:Y:S01]  /*6080*/  UMOV UR5, UR11 ;  /* 0x0000000b00057c82 */ /* 0x000fe20008000000 */
[----:B------:R-:W-:Y:S02]  /*6090*/  UIMAD.WIDE.U32 UR10, UR7, UR40, URZ ;  /* 0x00000028070a72a5 */ /* 0x000fe4000f8e00ff */
[----:B------:R-:W-:Y:S02]  /*60a0*/  USHF.R.U32.HI UR12, URZ, UR53, UR5 ;  /* 0x00000035ff0c7299 */ /* 0x000fe40008011605 */
[----:B------:R-:W-:Y:S01]  /*60b0*/  USEL UR6, UR37, UR6, !UP0 ;  /* 0x0000000625067287 */ /* 0x000fe2000c000000 */
[----:B------:R-:W-:Y:S02]  /*60c0*/  UMOV UR5, UR9 ;  /* 0x0000000900057c82 */ /* 0x000fe40008000000 */
[----:B------:R-:W-:Y:S01]  /*60d0*/  UMOV UR10, UR11 ;  /* 0x0000000b000a7c82 */ /* 0x000fe20008000000 */
[----:B------:R-:W-:Y:S02]  /*60e0*/  @UP2 USHF.R.U32.HI UR4, URZ, UR41, UR5 ;  /* 0x00000029ff042299 */ /* 0x000fe40008011605 */
[----:B------:R-:W-:Y:S02]  /*60f0*/  @UP2 USHF.R.U32.HI UR7, URZ, UR41, UR10 ;  /* 0x00000029ff072299 */ /* 0x000fe4000801160a */
[----:B------:R-:W-:Y:S02]  /*6100*/  UIMAD UR4, UR42, UR4, URZ ;  /* 0x000000042a0472a4 */ /* 0x000fe4000f8e02ff */
        /* <DEDUP_REMOVED lines=8> */
[----:B------:R-:W-:Y:S02]  /*6190*/  USEL UR11, UR6, UR4, !UP2 ;  /* 0x00000004060b7287 */ /* 0x000fe4000d000000 */
[----:B------:R-:W-:Y:S02]  /*61a0*/  UIADD3 UR8, UPT, UPT, -UR5, URZ, URZ ;  /* 0x000000ff05087290 */ /* 0x000fe4000fffe1ff */
[----:B------:R-:W-:Y:S01]  /*61b0*/  UIADD3 UR10, UPT, UPT, -UR11, URZ, URZ ;  /* 0x000000ff0b0a7290 */ /* 0x000fe2000fffe1ff */
[----:B------:R-:W-:Y:S01]  /*61c0*/  @!UP0 UMOV UR4, UR9 ;  /* 0x0000000900048c82 */ /* 0x000fe20008000000 */
[----:B------:R-:W-:Y:S02]  /*61d0*/  UIADD3 UR9, UPT, UPT, -UR6, URZ, URZ ;  /* 0x000000ff06097290 */ /* 0x000fe4000fffe1ff */
[----:B------:R-:W-:Y:S02]  /*61e0*/  @!UP0 USHF.R.U32.HI UR4, URZ, UR41, UR4 ;  /* 0x00000029ff048299 */ /* 0x000fe40008011604 */
[----:B------:R-:W-:Y:S02]  /*61f0*/  UIMAD UR10, UR42, UR10, UR6 ;  /* 0x0000000a2a0a72a4 */ /* 0x000fe4000f8e0206 */
[----:B------:R-:W-:Y:S04]  /*6200*/  @!UP0 USEL UR4, UR5, UR4, !UP2 ;  /* 0x0000000405048287 */ /* 0x000fe8000d000000 */
[----:B------:R-:W-:Y:S02]  /*6210*/  @!UP0 UIMAD UR10, UR7, UR10, UR4 ;  /* 0x0000000a070a82a4 */ /* 0x000fe4000f8e0204 */
[----:B------:R-:W-:Y:S02]  /*6220*/  @!UP0 UIADD3 UR11, UPT, UPT, UR11, -UR4, URZ ;  /* 0x800000040b0b8290 */ /* 0x000fe4000fffe0ff */
[----:B------:R-:W-:Y:S02]  /*6230*/  UIMAD UR7, UR43, UR8, UR38 ;  /* 0x000000082b0772a4 */ /* 0x000fe4000f8e0226 */
[----:B------:R-:W-:Y:S02]  /*6240*/  @!UP0 UIMAD UR6, UR11, UR42, UR5 ;  /* 0x0000002a0b0682a4 */ /* 0x000fe4000f8e0205 */
[----:B------:R-:W-:Y:S01]  /*6250*/  UIMAD UR4, UR54, UR9, UR37 ;  /* 0x00000009360472a4 */ /* 0x000fe2000f8e0225 */
[----:B------:R-:W-:Y:S02]  /*6260*/  @!UP0 UMOV UR5, UR10 ;  /* 0x0000000a00058c82 */ /* 0x000fe40008000000 */
[----:B------:R-:W-:Y:S02]  /*6270*/  UIMAD UR38, UR5, UR43, UR7 ;  /* 0x0000002b052672a4 */ /* 0x000fe4000f8e0207 */
[----:B------:R-:W-:Y:S11]  /*6280*/  UIMAD UR37, UR6, UR54, UR4 ;  /* 0x00000036062572a4 */ /* 0x000ff6000f8e0204 */
[----:B------:R-:W-:Y:S01]  /*6290*/  @!UPT UIADD3 URZ, UPT, UPT, URZ, URZ, URZ ;  /* 0x000000fffffff290 */ /* 0x000fe2000fffe0ff */
.L_x_105:
[----:B-1----:R-:W-:Y:S01]  /*62a0*/  UISETP.NE.AND UP0, UPT, UR39, 0x1, UPT ;  /* 0x000000012700788c */ /* 0x002fe2000bf05270 */
[----:B------:R-:W-:Y:S01]  /*62b0*/  LOP3.LUT P0, RZ, R53, 0x1b0, RZ, 0xc0, !PT ;  /* 0x000001b035ff7812 */ /* 0x000fe2000780c0ff */
[----:B------:R-:W-:Y:S01]  /*62c0*/  USHF.L.U32 UR50, UR16, 0x6, URZ ;  /* 0x0000000610327899 */ /* 0x000fe200080006ff */
[----:B------:R-:W-:Y:S01]  /*62d0*/  BSSY.RECONVERGENT B6, `(.L_x_106) ;  /* 0x0000034000067945 */ /* 0x000fe20003800200 */
[----:B------:R-:W-:Y:S01]  /*62e0*/  USHF.L.U32 UR49, UR20, 0x7, URZ ;  /* 0x0000000714317899 */ /* 0x000fe200080006ff */
[----:B------:R-:W-:Y:S06]  /*62f0*/  IADD3 R55, PT, PT, R55, 0x1, RZ ;  /* 0x0000000137377810 */ /* 0x000fec0007ffe0ff */
[----:B------:R-:W1:Y:S01]  /*6300*/  @!UP0 LDCU.128 UR12, c[0x0][0xb10] ;  /* 0x00016200ff0c87ac */ /* 0x000e620008000c00 */
[----:B------:R-:W3:Y:S01]  /*6310*/  @!UP0 LDCU UR5, c[0x0][0xb0c] ;  /* 0x00016180ff0587ac */ /* 0x000ee20008000800 */
[----:B------:R-:W4:Y:S01]  /*6320*/  @!UP0 LDCU UR10, c[0x0][0xb20] ;  /* 0x00016400ff0a87ac */ /* 0x000f220008000800 */
[----:B-1----:R-:W-:Y:S02]  /*6330*/  UIMAD.WIDE.U32 UR8, UR38, UR12, URZ ;  /* 0x0000000c260872a5 */ /* 0x002fe4000f8e00ff */
[----:B------:R-:W-:Y:S02]  /*6340*/  UIMAD.WIDE.U32 UR6, UR37, UR15, URZ ;  /* 0x0000000f250672a5 */ /* 0x000fe4000f8e00ff */
[----:B------:R-:W-:Y:S03]  /*6350*/  @!UP0 UISETP.NE.AND UP1, UPT, UR14, 0x1, UPT ;  /* 0x000000010e00888c */ /* 0x000fe6000bf25270 */
[----:B------:R-:W-:Y:S01]  /*6360*/  @!UP0 UMOV UR4, UR9 ;  /* 0x0000000900048c82 */ /* 0x000fe20008000000 */
[----:B---3--:R-:W-:Y:S02]  /*6370*/  @!UP0 UISETP.NE.AND UP2, UPT, UR5, 0x1, UPT ;  /* 0x000000010500888c */ /* 0x008fe4000bf45270 */
[----:B------:R-:W-:Y:S01]  /*6380*/  @!UP0 USHF.R.U32.HI UR4, URZ, UR13, UR4 ;  /* 0x0000000dff048299 */ /* 0x000fe20008011604 */
[----:B------:R-:W-:Y:S02]  /*6390*/  @!UP0 UMOV UR6, UR7 ;  /* 0x0000000700068c82 */ /* 0x000fe40008000000 */
[----:B----4-:R-:W-:Y:S02]  /*63a0*/  @!UP0 USHF.R.U32.HI UR6, URZ, UR10, UR6 ;  /* 0x0000000aff068299 */ /* 0x010fe40008011606 */
[----:B------:R-:W-:Y:S02]  /*63b0*/  @!UP0 USEL UR7, UR38, UR4, !UP2 ;  /* 0x0000000426078287 */ /* 0x000fe4000d000000 */
[----:B------:R-:W-:Y:S04]  /*63c0*/  @!UP0 USEL UR6, UR37, UR6, !UP1 ;  /* 0x0000000625068287 */ /* 0x000fe8000c800000 */
[----:B------:R-:W-:Y:S02]  /*63d0*/  @!UP0 UIADD3 UR4, UPT, UPT, -UR7, UR6, URZ ;  /* 0x0000000607048290 */ /* 0x000fe4000fffe1ff */
[----:B------:R-:W-:Y:S02]  /*63e0*/  @!UP0 UIADD3 UR6, UPT, UPT, UR7, -UR6, URZ ;  /* 0x8000000607068290 */ /* 0x000fe4000fffe0ff */
[----:B------:R-:W-:Y:S02]  /*63f0*/  @!UP0 UIMAD UR38, UR4, UR5, UR38 ;  /* 0x00000005042682a4 */ /* 0x000fe4000f8e0226 */
[----:B------:R-:W-:Y:S01]  /*6400*/  @!UP0 UIMAD UR37, UR6, UR14, UR37 ;  /* 0x0000000e062582a4 */ /* 0x000fe2000f8e0225 */
[----:B------:R-:W-:Y:S11]  /*6410*/  @!P0 BRA `(.L_x_107) ;  /* 0x00000000007c8947 */ /* 0x000ff60003800000 */
[----:B------:R-:W1:Y:S01]  /*6420*/  LDCU.64 UR8, c[0x4][0x80] ;  /* 0x01001000ff0877ac */ /* 0x000e620008000a00 */
[----:B------:R-:W-:Y:S01]  /*6430*/  MOV R2, 0x0 ;  /* 0x0000000000027802 */ /* 0x000fe20000000f00 */
[----:B------:R-:W-:Y:S02]  /*6440*/  HFMA2 R12, -RZ, RZ, 0, 5.9604644775390625e-08 ;  /* 0x00000001ff0c7431 */ /* 0x000fe400000001ff */
[----:B------:R-:W-:Y:S01]  /*6450*/  IMAD.MOV.U32 R8, RZ, RZ, 0x70 ;  /* 0x00000070ff087424 */ /* 0x000fe200078e00ff */
[----:B------:R3:W4:Y:S01]  /*6460*/  LDC.64 R14, c[0x4][R2] ;  /* 0x01000000020e7b82 */ /* 0x0007220000000a00 */
[----:B------:R-:W2:Y:S01]  /*6470*/  LDCU.64 UR6, c[0x4][0x88] ;  /* 0x01001100ff0677ac */ /* 0x000ea20008000a00 */
[----:B------:R-:W-:Y:S01]  /*6480*/  IMAD.MOV.U32 R13, RZ, RZ, RZ ;  /* 0x000000ffff0d7224 */ /* 0x000fe200078e00ff */
[----:B------:R-:W2:Y:S01]  /*6490*/  LDCU.64 UR4, c[0x4][0x8] ;  /* 0x01000100ff0477ac */ /* 0x000ea20008000a00 */
[----:B-1----:R-:W-:Y:S01]  /*64a0*/  MOV R5, UR9 ;  /* 0x0000000900057c02 */ /* 0x002fe20008000f00 */
[----:B------:R-:W-:Y:S01]  /*64b0*/  IMAD.U32 R4, RZ, RZ, UR8 ;  /* 0x00000008ff047e24 */ /* 0x000fe2000f8e00ff */
[----:B--2---:R-:W-:Y:S01]  /*64c0*/  MOV R7, UR7 ;  /* 0x0000000700077c02 */ /* 0x004fe20008000f00 */
[----:B------:R-:W-:Y:S01]  /*64d0*/  IMAD.U32 R6, RZ, RZ, UR6 ;  /* 0x00000006ff067e24 */ /* 0x000fe2000f8e00ff */
[----:B------:R-:W-:Y:S01]  /*64e0*/  MOV R11, UR5 ;  /* 0x00000005000b7c02 */ /* 0x000fe20008000f00 */
[----:B------:R-:W-:Y:S02]  /*64f0*/  IMAD.U32 R10, RZ, RZ, UR4 ;  /* 0x00000004ff0a7e24 */ /* 0x000fe4000f8e00ff */
[----:B------:R-:W-:Y:S07]  /*6500*/  LEPC R20, `(.L_x_108) ;  /* 0x000000001014794e */ /* 0x000fee0000000000 */
[----:B---345:R-:W-:Y:S05]  /*6510*/  CALL.ABS.NOINC R14 ;  /* 0x000000000e007343 */ /* 0x038fea0003c00000 */
.L_x_108:
[----:B------:R-:W1:Y:S01]  /*6520*/  LDCU.64 UR8, c[0x4][0x80] ;  /* 0x01001000ff0877ac */ /* 0x000e620008000a00 */
[----:B------:R-:W2:Y:S01]  /*6530*/  LDC.64 R2, c[0x4][R2] ;  /* 0x0100000002027b82 */ /* 0x000ea20000000a00 */
[----:B------:R-:W-:Y:S02]  /*6540*/  HFMA2 R12, -RZ, RZ, 0, 5.9604644775390625e-08 ;  /* 0x00000001ff0c7431 */ /* 0x000fe400000001ff */
[----:B------:R-:W-:Y:S02]  /*6550*/  IMAD.MOV.U32 R8, RZ, RZ, 0x70 ;  /* 0x00000070ff087424 */ /* 0x000fe400078e00ff */
[----:B------:R-:W-:Y:S01]  /*6560*/  IMAD.MOV.U32 R13, RZ, RZ, RZ ;  /* 0x000000ffff0d7224 */ /* 0x000fe200078e00ff */
[----:B------:R-:W3:Y:S01]  /*6570*/  LDCU.64 UR6, c[0x4][0x88] ;  /* 0x01001100ff0677ac */ /* 0x000ee20008000a00 */
[----:B------:R-:W4:Y:S01]  /*6580*/  LDCU.64 UR4, c[0x4][0x8] ;  /* 0x01000100ff0477ac */ /* 0x000f220008000a00 */
[----:B-1----:R-:W-:Y:S02]  /*6590*/  MOV R4, UR8 ;  /* 0x0000000800047c02 */ /* 0x002fe40008000f00 */
[----:B------:R-:W-:Y:S02]  /*65a0*/  MOV R5, UR9 ;  /* 0x0000000900057c02 */ /* 0x000fe40008000f00 */
[----:B---3--:R-:W-:Y:S01]  /*65b0*/  MOV R7, UR7 ;  /* 0x0000000700077c02 */ /* 0x008fe20008000f00 */
[----:B------:R-:W-:Y:S01]  /*65c0*/  IMAD.U32 R6, RZ, RZ, UR6 ;  /* 0x00000006ff067e24 */ /* 0x000fe2000f8e00ff */
[----:B----4-:R-:W-:Y:S01]  /*65d0*/  MOV R11, UR5 ;  /* 0x00000005000b7c02 */ /* 0x010fe20008000f00 */
[----:B------:R-:W-:Y:S02]  /*65e0*/  IMAD.U32 R10, RZ, RZ, UR4 ;  /* 0x00000004ff0a7e24 */ /* 0x000fe4000f8e00ff */
[----:B------:R-:W-:Y:S07]  /*65f0*/  LEPC R20, `(.L_x_107) ;  /* 0x000000001014794e */ /* 0x000fee0000000000 */
[----:B--2---:R-:W-:Y:S05]  /*6600*/  CALL.ABS.NOINC R2 ;  /* 0x0000000002007343 */ /* 0x004fea0003c00000 */
.L_x_107:
[----:B------:R-:W-:Y:S05]  /*6610*/  BSYNC.RECONVERGENT B6 ;  /* 0x0000000000067941 */ /* 0x000fea0003800200 */
.L_x_106:
[----:B------:R-:W-:Y:S02]  /*6620*/  ISETP.NE.U32.AND P0, PT, RZ, UR56, PT ;  /* 0x00000038ff007c0c */ /* 0x000fe4000bf05070 */
[C---:B------:R-:W-:Y:S02]  /*6630*/  ISETP.NE.U32.AND P1, PT, R46.reuse, RZ, PT ;  /* 0x000000ff2e00720c */ /* 0x040fe40003f25070 */
[----:B------:R-:W-:Y:S02]  /*6640*/  ISETP.NE.U32.AND P4, PT, R46, RZ, PT ;  /* 0x000000ff2e00720c */ /* 0x000fe40003f85070 */
[----:B------:R-:W-:Y:S02]  /*6650*/  ISETP.NE.AND.EX P0, PT, RZ, UR57, PT, P0 ;  /* 0x00000039ff007c0c */ /* 0x000fe4000bf05300 */
[C---:B------:R-:W-:Y:S02]  /*6660*/  ISETP.NE.AND.EX P1, PT, R47.reuse, RZ, PT, P1 ;  /* 0x000000ff2f00720c */ /* 0x040fe40003f25310 */
[----:B------:R-:W-:Y:S02]  /*6670*/  ISETP.NE.AND.EX P4, PT, R47, RZ, P0, P4 ;  /* 0x000000ff2f00720c */ /* 0x000fe40000785340 */
[----:B------:R-:W-:Y:S02]  /*6680*/  ISETP.NE.U32.AND P5, PT, R42, RZ, PT ;  /* 0x000000ff2a00720c */ /* 0x000fe40003fa5070 */
[----:B------:R-:W-:Y:S02]  /*6690*/  ISETP.NE.U32.AND P3, PT, RZ, UR56, PT ;  /* 0x00000038ff007c0c */ /* 0x000fe4000bf65070 */
[----:B------:R-:W-:Y:S02]  /*66a0*/  PLOP3.LUT P2, PT, PT, PT, PT, 0x8, 0x80 ;  /* 0x000000000080781c */ /* 0x000fe40003f4e170 */
[----:B------:R-:W-:Y:S02]  /*66b0*/  ISETP.NE.AND.EX P5, PT, R43, RZ, PT, P5 ;  /* 0x000000ff2b00720c */ /* 0x000fe40003fa5350 */
[----:B------:R-:W-:Y:S03]  /*66c0*/  ISETP.NE.AND.EX P3, PT, RZ, UR57, PT, P3 ;  /* 0x00000039ff007c0c */ /* 0x000fe6000bf65330 */
[----:B------:R-:W-:Y:S01]  /*66d0*/  @!P4 PLOP3.LUT P2, PT, P1, PT, PT, 0x80, 0x8 ;  /* 0x000000000008c81c */ /* 0x000fe20000f4f070 */
[----:B------:R-:W-:Y:S01]  /*66e0*/  @!UPT UIADD3 URZ, UPT, UPT, URZ, URZ, URZ ;  /* 0x000000fffffff290 */ /* 0x000fe2000fffe0ff */
[----:B------:R-:W-:Y:S11]  /*66f0*/  @!P1 BRA `(.L_x_109) ;  /* 0x0000000000309947 */ /* 0x000ff60003800000 */
[----:B------:R-:W-:Y:S01]  /*6700*/  ISETP.NE.U32.AND P0, PT, R44, RZ, PT ;  /* 0x000000ff2c00720c */ /* 0x000fe20003f05070 */
[----:B------:R-:W1:Y:S01]  /*6710*/  LDCU.64 UR4, c[0x0][0x358] ;  /* 0x00006b00ff0477ac */ /* 0x000e620008000a00 */
[----:B------:R-:W-:Y:S02]  /*6720*/  IMAD.MOV.U32 R49, RZ, RZ, 0x1 ;  /* 0x00000001ff317424 */ /* 0x000fe400078e00ff */
[----:B------:R-:W-:Y:S11]  /*6730*/  ISETP.NE.AND.EX P0, PT, R45, RZ, PT, P0 ;  /* 0x000000ff2d00720c */ /* 0x000ff60003f05300 */
[----:B------:R-:W-:Y:S02]  /*6740*/  @!UPT UIADD3 URZ, UPT, UPT, URZ, URZ, URZ ;  /* 0x000000fffffff290 */ /* 0x000fe4000fffe0ff */
[----:B------:R-:W3:Y:S01]  /*6750*/  @P0 LDC.64 R2, c[0x0][0x888] ;  /* 0x00022200ff020b82 */ /* 0x000ee20000000a00 */
[----:B--2---:R-:W-:Y:S04]  /*6760*/  @P0 IMAD R0, R46, UR36, RZ ;  /* 0x000000242e000c24 */ /* 0x004fe8000f8e02ff */
[----:B---3--:R-:W-:Y:S04]  /*6770*/  @P0 IMAD.WIDE R2, R0, 0x4, R2 ;  /* 0x0000000400020825 */ /* 0x008fe800078e0202 */
[----:B------:R-:W-:Y:S01]  /*6780*/  HFMA2 R0, -RZ, RZ, 0, 5.9604644775390625e-08 ;  /* 0x00000001ff007431 */ /* 0x000fe200000001ff */
[----:B-1---5:R1:W5:Y:S04]  /*6790*/  @P0 LDG.E R27, desc[UR4][R2.64] ;  /* 0x00000004021b0981 */ /* 0x022368000c1e1900 */
[----:B------:R-:W-:Y:S01]  /*67a0*/  @!P0 PRMT R49, R0, 0x7610, R49 ;  /* 0x0000761000318816 */ /* 0x000fe20000000031 */
[----:B-1----:R-:W3:Y:S06]  /*67b0*/  @!P0 LDC R27, c[0x0][0x880] ;  /* 0x00022000ff1b8b82 */ /* 0x002eec0000000800 */
.L_x_109:
[----:B------:R-:W-:Y:S05]  /*67c0*/  @!P5 BRA `(.L_x_110) ;  /* 0x000000000024d947 */ /* 0x000fea0003800000 */
[----:B------:R-:W-:Y:S01]  /*67d0*/  ISETP.NE.U32.AND P0, PT, R40, RZ, PT ;  /* 0x000000ff2800720c */ /* 0x000fe20003f05070 */
[----:B------:R-:W1:Y:S03]  /*67e0*/  LDCU.64 UR4, c[0x0][0x358] ;  /* 0x00006b00ff0477ac */ /* 0x000e660008000a00 */
[----:B------:R-:W-:Y:S11]  /*67f0*/  ISETP.NE.AND.EX P0, PT, R41, RZ, PT, P0 ;  /* 0x000000ff2900720c */ /* 0x000ff60003f05300 */
[----:B------:R-:W-:Y:S02]  /*6800*/  @!UPT UIADD3 URZ, UPT, UPT, URZ, URZ, URZ ;  /* 0x000000fffffff290 */ /* 0x000fe4000fffe0ff */
[----:B------:R-:W4:Y:S01]  /*6810*/  @P0 LDC.64 R2, c[0x0][0x8a8] ;  /* 0x00022a00ff020b82 */ /* 0x000f220000000a00 */
[----:B--2---:R-:W-:Y:S04]  /*6820*/  @P0 IMAD R0, R42, UR36, RZ ;  /* 0x000000242a000c24 */ /* 0x004fe8000f8e02ff */
[----:B----4-:R-:W-:Y:S05]  /*6830*/  @P0 IMAD.WIDE R2, R0, 0x4, R2 ;  /* 0x0000000400020825 */ /* 0x010fea00078e0202 */
[----:B-1---5:R1:W5:Y:S02]  /*6840*/  @P0 LDG.E R24, desc[UR4][R2.64] ;  /* 0x0000000402180981 */ /* 0x022364000c1e1900 */
[----:B-1----:R-:W4:Y:S02]  /*6850*/  @!P0 LDC R24, c[0x0][0x8a0] ;  /* 0x00022800ff188b82 */ /* 0x002f240000000800 */
.L_x_110:
[----:B---3-5:R-:W-:Y:S01]  /*6860*/  FSETP.NEU.AND P0, PT, R27, RZ, PT ;  /* 0x000000ff1b00720b */ /* 0x028fe20003f0d000 */
[----:B------:R-:W-:Y:S01]  /*6870*/  IMAD.SHL.U32 R65, R48, 0x2, RZ ;  /* 0x0000000230417824 */ /* 0x000fe200078e00ff */
[----:B------:R-:W-:Y:S01]  /*6880*/  SEL R4, RZ, 0xffffffff, P3 ;  /* 0xffffffffff047807 */ /* 0x000fe20001800000 */
[----:B------:R-:W-:Y:S01]  /*6890*/  BSSY B1, `(.L_x_111) ;  /* 0x0000035000017945 */ /* 0x000fe20003800000 */
[----:B------:R-:W-:Y:S01]  /*68a0*/  @!P4 LOP3.LUT P3, RZ, R49, 0xff, RZ, 0xc0, !PT ;  /* 0x000000ff31ffc812 */ /* 0x000fe2000786c0ff */
[----:B------:R-:W-:Y:S01]  /*68b0*/  VIADD R63, R65, UR44 ;  /* 0x0000002c413f7c36 */ /* 0x000fe20008000000 */
[----:B--2---:R-:W-:Y:S01]  /*68c0*/  @!P4 SEL R0, RZ, 0xffffffff, P0 ;  /* 0xffffffffff00c807 */ /* 0x004fe20000000000 */
[----:B------:R-:W-:Y:S01]  /*68d0*/  IMAD.MOV.U32 R66, RZ, RZ, 0x1 ;  /* 0x00000001ff427424 */ /* 0x000fe200078e00ff */
[----:B------:R-:W-:Y:S01]  /*68e0*/  LOP3.LUT R58, R58, 0x1, RZ, 0x3c, !PT ;  /* 0x000000013a3a7812 */ /* 0x000fe200078e3cff */
[----:B------:R-:W-:Y:S01]  /*68f0*/  IMAD.MOV.U32 R64, RZ, RZ, RZ ;  /* 0x000000ffff407224 */ /* 0x000fe200078e00ff */
[----:B------:R-:W-:Y:S02]  /*6900*/  @P2 SEL R0, R4, R0, !P3 ;  /* 0x0000000004002207 */ /* 0x000fe40005800000 */
[----:B------:R-:W-:Y:S02]  /*6910*/  CS2R R38, SRZ ;  /* 0x0000000000267805 */ /* 0x000fe4000001ff00 */
[----:B------:R-:W-:Y:S02]  /*6920*/  LEA R26, R22, UR44, 0x3 ;  /* 0x0000002c161a7c11 */ /* 0x000fe4000f8e18ff */
[----:B------:R-:W-:Y:S02]  /*6930*/  CS2R R36, SRZ ;  /* 0x0000000000247805 */ /* 0x000fe4000001ff00 */
[----:B------:R-:W-:Y:S02]  /*6940*/  @!P4 LOP3.LUT R0, R0, 0x1, RZ, 0xc0, !PT ;  /* 0x000000010000c812 */ /* 0x000fe400078ec0ff */
[----:B------:R-:W-:Y:S02]  /*6950*/  CS2R R30, SRZ ;  /* 0x00000000001e7805 */ /* 0x000fe4000001ff00 */
[----:B------:R-:W-:Y:S02]  /*6960*/  SHF.L.U32 R2, R57, 0x1f, RZ ;  /* 0x0000001f39027819 */ /* 0x000fe400000006ff */
[----:B------:R-:W-:Y:S02]  /*6970*/  CS2R R28, SRZ ;  /* 0x00000000001c7805 */ /* 0x000fe4000001ff00 */
[----:B------:R-:W-:Y:S01]  /*6980*/  ISETP.NE.U32.OR P5, PT, R0, 0x1, P4 ;  /* 0x000000010000780c */ /* 0x000fe200027a5470 */
[----:B------:R-:W-:Y:S01]  /*6990*/  IMAD.IADD R62, R59, 0x1, R63 ;  /* 0x000000013b3e7824 */ /* 0x000fe200078e023f */
[----:B------:R-:W-:Y:S02]  /*69a0*/  LEA.HI R25, R22, R22, RZ, 0x1 ;  /* 0x0000001616197211 */ /* 0x000fe400078f08ff */
[----:B------:R-:W-:Y:S02]  /*69b0*/  LOP3.LUT P4, R54, R49, 0xff, RZ, 0xc0, !PT ;  /* 0x000000ff31367812 */ /* 0x000fe4000788c0ff */
[----:B------:R-:W-:Y:S02]  /*69c0*/  SEL R3, RZ, 0xffffffff, P0 ;  /* 0xffffffffff037807 */ /* 0x000fe40000000000 */
[----:B------:R-:W-:Y:S02]  /*69d0*/  P2R R61, PR, RZ, 0x20 ;  /* 0x00000020ff3d7803 */ /* 0x000fe40000000000 */
[----:B------:R-:W-:Y:S03]  /*69e0*/  @P1 SEL R3, R4, R3, !P4 ;  /* 0x0000000304031207 */ /* 0x000fe60006000000 */
[----:B------:R-:W-:Y:S02]  /*69f0*/  @P5 SHF.L.U32 R0, R58, 0x1f, RZ ;  /* 0x0000001f3a005819 */ /* 0x000fe400000006ff */
[----:B------:R-:W-:Y:S02]  /*6a00*/  LOP3.LUT R3, R3, 0x1, RZ, 0xc0, !PT ;  /* 0x0000000103037812 */ /* 0x000fe400078ec0ff */
[----:B------:R1:W2:Y:S02]  /*6a10*/  @P5 SYNCS.PHASECHK.TRANS64.TRYWAIT P3, [UR44+0x110], R0 ;  /* 0x00011000ff0055a7 */ /* 0x0002a4000806112c */
[----:B------:R-:W-:Y:S04]  /*6a20*/  ISETP.NE.U32.AND P0, PT, R3, 0x1, PT ;  /* 0x000000010300780c */ /* 0x000fe80003f05070 */
[----:B------:R-:W-:Y:S01]  /*6a30*/  P2R R67, PR, RZ, 0x1 ;  /* 0x00000001ff437803 */ /* 0x000fe20000000000 */
[----:B------:R3:W3:Y:S01]  /*6a40*/  SYNCS.PHASECHK.TRANS64.TRYWAIT P2, [R26+URZ+0x180], R2 ;  /* 0x000180021a0075a7 */ /* 0x0006e200080411ff */
[C---:B-1----:R-:W-:Y:S01]  /*6a50*/  IMAD.SHL.U32 R0, R25.reuse, 0x40, RZ ;  /* 0x0000004019007824 */ /* 0x042fe200078e00ff */
[----:B------:R-:W-:Y:S04]  /*6a60*/  LOP3.LUT R25, R25, 0xffe, RZ, 0xc0, !PT ;  /* 0x00000ffe19197812 */ /* 0x000fe800078ec0ff */
[----:B------:R-:W-:Y:S01]  /*6a70*/  LOP3.LUT R0, R0, 0xffffff80, RZ, 0xc0, !PT ;  /* 0xffffff8000007812 */ /* 0x000fe200078ec0ff */
[----:B------:R-:W-:Y:S04]  /*6a80*/  IMAD.IADD R25, R22, 0x1, -R25 ;  /* 0x0000000116197824 */ /* 0x000fe800078e0a19 */
[----:B------:R-:W-:Y:S04]  /*6a90*/  IMAD.IADD R0, R23, 0x1, R0 ;  /* 0x0000000117007824 */ /* 0x000fe800078e0200 */
[----:B------:R-:W-:Y:S01]  /*6aa0*/  IMAD R25, R25, 0x100000, R0 ;  /* 0x0010000019197824 */ /* 0x000fe200078e0200 */
[----:B--2---:R-:W-:Y:S01]  /*6ab0*/  @P5 SEL R66, RZ, 0x1, !P3 ;  /* 0x00000001ff425807 */ /* 0x004fe20005800000 */
[----:B------:R-:W-:Y:S06]  /*6ac0*/  @!P5 BRA `(.L_x_112) ;  /* 0x000000000044d947 */ /* 0x000fec0003800000 */
[----:B------:R-:W-:Y:S01]  /*6ad0*/  IMAD.MOV.U32 R38, RZ, RZ, RZ ;  /* 0x000000ffff267224 */ /* 0x000fe200078e00ff */
[----:B------:R-:W-:Y:S01]  /*6ae0*/  ISETP.NE.AND P0, PT, R66, RZ, PT ;  /* 0x000000ff4200720c */ /* 0x000fe20003f05270 */
[----:B------:R-:W-:Y:S01]  /*6af0*/  BSSY B0, `(.L_x_113) ;  /* 0x0000008000007945 */ /* 0x000fe20003800000 */
[----:B------:R-:W-:Y:S02]  /*6b00*/  CS2R R30, SRZ ;  /* 0x00000000001e7805 */ /* 0x000fe4000001ff00 */
[----:B------:R-:W-:Y:S02]  /*6b10*/  CS2R R28, SRZ ;  /* 0x00000000001c7805 */ /* 0x000fe4000001ff00 */
[----:B------:R-:W-:Y:S07]  /*6b20*/  CS2R R36, SRZ ;  /* 0x0000000000247805 */ /* 0x000fee000001ff00 */
[----:B------:R-:W-:Y:S05]  /*6b30*/  @P0 BRA `(.L_x_114) ;  /* 0x00000000000c0947 */ /* 0x000fea0003800000 */
[----:B------:R-:W-:Y:S04]  /*6b40*/  SHF.L.U32 R3, R58, 0x1f, RZ ;  /* 0x0000001f3a037819 */ /* 0x000fe800000006ff */
[----:B------:R-:W1:Y:S02]  /*6b50*/  SYNCS.PHASECHK.TRANS64.TRYWAIT P0, [UR44+0x110], R3 ;  /* 0x00011003ff0075a7 */ /* 0x000e64000800112c */
[----:B-1----:R-:W-:Y:S05]  /*6b60*/  @!P0 BRA `(.L_x_115) ;  /* 0x0000003000e48947 */ /* 0x002fea0003800000 */
.L_x_114:
[----:B------:R-:W-:Y:S05]  /*6b70*/  BSYNC B0 ;  /* 0x0000000000007941 */ /* 0x000fea0003800000 */
.L_x_113:
[----:B------:R-:W-:Y:S01]  /*6b80*/  ISETP.NE.AND P0, PT, R67, RZ, PT ;  /* 0x000000ff4300720c */ /* 0x000fe20003f05270 */
[----:B------:R-:W-:Y:S11]  /*6b90*/  HFMA2 R64, -RZ, RZ, 0, 5.9604644775390625e-08 ;  /* 0x00000001ff407431 */ /* 0x000ff600000001ff */
[----:B------:R-:W-:Y:S01]  /*6ba0*/  @!UPT UIADD3 URZ, UPT, UPT, URZ, URZ, URZ ;  /* 0x000000fffffff290 */ /* 0x000fe2000fffe0ff */
[----:B------:R-:W-:Y:S05]  /*6bb0*/  @P0 WARPSYNC.ALL ;  /* 0x0000000000000948 */ /* 0x000fea0003800000 */
[----:B------:R2:W1:Y:S04]  /*6bc0*/  @P0 LDSM.16.M88.4 R28, [R65+UR44+0x400] ;  /* 0x0004002c411c083b */ /* 0x0004680008000200 */
[----:B------:R2:W1:Y:S02]  /*6bd0*/  @P0 LDSM.16.M88.4 R36, [R62+0x400] ;  /* 0x000400003e24083b */ /* 0x0004640000000200 */
.L_x_112:
[----:B------:R-:W-:Y:S05]  /*6be0*/  BSYNC B1 ;  /* 0x0000000000017941 */ /* 0x000fea0003800000 */
.L_x_111:
[----:B-1----:R-:W-:Y:S04]  /*6bf0*/  SHF.R.U32.HI R0, RZ, 0x15, R25 ;  /* 0x00000015ff007819 */ /* 0x002fe80000011619 */
[----:B------:R-:W-:Y:S01]  /*6c00*/  LOP3.LUT P0, RZ, R0, 0x3, R50, 0x48, !PT ;  /* 0x0000000300ff7812 */ /* 0x000fe20007804832 */
[----:B------:R-:W-:Y:S01]  /*6c10*/  @!UPT UIADD3 URZ, UPT, UPT, URZ, URZ, URZ ;  /* 0x000000fffffff290 */ /* 0x000fe2000fffe0ff */
[----:B---3--:R-:W-:Y:S11]  /*6c20*/  @P2 BRA `(.L_x_116) ;  /* 0x0000000000082947 */ /* 0x008ff60003800000 */
[----:B------:R-:W1:Y:S02]  /*6c30*/  SYNCS.PHASECHK.TRANS64.TRYWAIT P1, [R26+URZ+0x180], R2 ;  /* 0x000180021a0075a7 */ /* 0x000e6400080211ff */
[----:B-1----:R-:W-:Y:S05]  /*6c40*/  @!P1 BRA `(.L_x_117) ;  /* 0x0000003000c49947 */ /* 0x002fea0003800000 */
.L_x_116:
[----:B------:R-:W-:Y:S05]  /*6c50*/  @!P0 BRA `(.L_x_118) ;  /* 0x0000000000408947 */ /* 0x000fea0003800000 */
[----:B------:R-:W3:Y:S01]  /*6c60*/  LDCU.64 UR8, c[0x4][0x70] ;  /* 0x01000e00ff0877ac */ /* 0x000ee20008000a00 */
[----:B------:R-:W-:Y:S01]  /*6c70*/  MOV R3, 0x0 ;  /* 0x0000000000037802 */ /* 0x000fe20000000f00 */
[----:B------:R-:W-:Y:S02]  /*6c80*/  HFMA2 R12, -RZ, RZ, 0, 5.9604644775390625e-08 ;  /* 0x00000001ff0c7431 */ /* 0x000fe400000001ff */
[----:B------:R-:W-:Y:S02]  /*6c90*/  IMAD.MOV.U32 R8, RZ, RZ, 0x192 ;  /* 0x00000192ff087424 */ /* 0x000fe400078e00ff */
[----:B------:R-:W-:Y:S01]  /*6ca0*/  IMAD.MOV.U32 R13, RZ, RZ, RZ ;  /* 0x000000ffff0d7224 */ /* 0x000fe200078e00ff */
[----:B------:R-:W5:Y:S01]  /*6cb0*/  LDCU.64 UR6, c[0x4][0x78] ;  /* 0x01000f00ff0677ac */ /* 0x000f620008000a00 */
[----:B-1----:R-:W1:Y:S01]  /*6cc0*/  LDC.64 R2, c[0x4][R3] ;  /* 0x0100000003027b82 */ /* 0x002e620000000a00 */
[----:B------:R-:W2:Y:S01]  /*6cd0*/  LDCU.64 UR4, c[0x4][0x10] ;  /* 0x01000200ff0477ac */ /* 0x000ea20008000a00 */
[----:B---3--:R-:W-:Y:S01]  /*6ce0*/  MOV R5, UR9 ;  /* 0x0000000900057c02 */ /* 0x008fe20008000f00 */
[----:B------:R-:W-:Y:S01]  /*6cf0*/  IMAD.U32 R4, RZ, RZ, UR8 ;  /* 0x00000008ff047e24 */ /* 0x000fe2000f8e00ff */
[----:B-----5:R-:W-:Y:S01]  /*6d00*/  MOV R7, UR7 ;  /* 0x0000000700077c02 */ /* 0x020fe20008000f00 */
[----:B------:R-:W-:Y:S01]  /*6d10*/  IMAD.U32 R6, RZ, RZ, UR6 ;  /* 0x00000006ff067e24 */ /* 0x000fe2000f8e00ff */
[----:B--2---:R-:W-:Y:S01]  /*6d20*/  MOV R11, UR5 ;  /* 0x00000005000b7c02 */ /* 0x004fe20008000f00 */
[----:B------:R-:W-:Y:S02]  /*6d30*/  IMAD.U32 R10, RZ, RZ, UR4 ;  /* 0x00000004ff0a7e24 */ /* 0x000fe4000f8e00ff */
[----:B------:R-:W-:Y:S07]  /*6d40*/  LEPC R20, `(.L_x_118) ;  /* 0x000000001014794e */ /* 0x000fee0000000000 */
[----:B-1--4-:R-:W-:Y:S05]  /*6d50*/  CALL.ABS.NOINC R2 ;  /* 0x0000000002007343 */ /* 0x012fea0003c00000 */
.L_x_118:
[----:B------:R-:W-:Y:S01]  /*6d60*/  SHF.L.U32 R3, R28, 0x10, RZ ;  /* 0x000000101c037819 */ /* 0x000fe200000006ff */
[----:B------:R-:W-:Y:S05]  /*6d70*/  WARPSYNC.ALL ;  /* 0x0000000000007948 */ /* 0x000fea0003800000 */
[----:B------:R-:W-:Y:S01]  /*6d80*/  R2UR UR4, R25 ;  /* 0x00000000190472ca */ /* 0x000fe200000e0000 */
[----:B------:R-:W-:Y:S01]  /*6d90*/  BSSY.RECONVERGENT B0, `(.L_x_119) ;  /* 0x000004e000007945 */ /* 0x000fe20003800200 */
[C---:B------:R-:W-:Y:S02]  /*6da0*/  SHF.L.U32 R20, R29.reuse, 0x10, RZ ;  /* 0x000000101d147819 */ /* 0x040fe400000006ff */
[----:B------:R-:W-:Y:S02]  /*6db0*/  LOP3.LUT R21, R29, 0xffff0000, RZ, 0xc0, !PT ;  /* 0xffff00001d157812 */ /* 0x000fe400078ec0ff */
[----:B------:R-:W-:Y:S07]  /*6dc0*/  ISETP.NE.AND P0, PT, R60, RZ, PT ;  /* 0x000000ff3c00720c */ /* 0x000fee0003f05270 */
[----:B------:R-:W4:Y:S02]  /*6dd0*/  LDTM.16dp256bit.x4 R4, tmem[UR4] ;  /* 0x00000004000479ee */ /* 0x000f240008120000 */
[----:B----4-:R-:W-:Y:S01]  /*6de0*/  FMUL R0, R24, R4 ;  /* 0x0000000418007220 */ /* 0x010fe20000400000 */
[----:B------:R-:W-:Y:S01]  /*6df0*/  LOP3.LUT R4, R28, 0xffff0000, RZ, 0xc0, !PT ;  /* 0xffff00001c047812 */ /* 0x000fe200078ec0ff */
[C---:B-1----:R-:W-:Y:S01]  /*6e00*/  FMUL R2, R24.reuse, R5 ;  /* 0x0000000518027220 */ /* 0x042fe20000400000 */
[C---:B------:R-:W-:Y:S01]  /*6e10*/  FMUL R7, R24.reuse, R7 ;  /* 0x0000000718077220 */ /* 0x040fe20000400000 */
[C---:B------:R-:W-:Y:S01]  /*6e20*/  FFMA R0, R27.reuse, R3, R0 ;  /* 0x000000031b007223 */ /* 0x040fe20000000000 */
[C---:B------:R-:W-:Y:S01]  /*6e30*/  FMUL R3, R24.reuse, R6 ;  /* 0x0000000618037220 */ /* 0x040fe20000400000 */
[C---:B------:R-:W-:Y:S01]  /*6e40*/  FFMA R2, R27.reuse, R4, R2 ;  /* 0x000000041b027223 */ /* 0x040fe20000000002 */
[C---:B------:R-:W-:Y:S01]  /*6e50*/  FMUL R4, R24.reuse, R8 ;  /* 0x0000000818047220 */ /* 0x040fe20000400000 */
[C---:B------:R-:W-:Y:S01]  /*6e60*/  FMUL R8, R24.reuse, R12 ;  /* 0x0000000c18087220 */ /* 0x040fe20000400000 */
[----:B------:R-:W-:Y:S01]  /*6e70*/  FMUL R12, R24, R16 ;  /* 0x00000010180c7220 */ /* 0x000fe20000400000 */
[----:B------:R-:W-:Y:S01]  /*6e80*/  SHF.L.U32 R16, R30, 0x10, RZ ;  /* 0x000000101e107819 */ /* 0x000fe200000006ff */
[C---:B------:R-:W-:Y:S01]  /*6e90*/  FFMA R3, R27.reuse, R20, R3 ;  /* 0x000000141b037223 */ /* 0x040fe20000000003 */
[----:B------:R-:W-:Y:S01]  /*6ea0*/  F2FP.BF16.F32.PACK_AB R32, R2, R0 ;  /* 0x000000000220723e */ /* 0x000fe200000010ff */
[C---:B------:R-:W-:Y:S01]  /*6eb0*/  FFMA R7, R27.reuse, R21, R7 ;  /* 0x000000151b077223 */ /* 0x040fe20000000007 */
[----:B------:R-:W-:Y:S01]  /*6ec0*/  LOP3.LUT R0, R30, 0xffff0000, RZ, 0xc0, !PT ;  /* 0xffff00001e007812 */ /* 0x000fe200078ec0ff */
[----:B------:R-:W-:Y:S01]  /*6ed0*/  FFMA R4, R27, R16, R4 ;  /* 0x000000101b047223 */ /* 0x000fe20000000004 */
[C---:B------:R-:W-:Y:S01]  /*6ee0*/  SHF.L.U32 R2, R31.reuse, 0x10, RZ ;  /* 0x000000101f027819 */ /* 0x040fe200000006ff */
[C---:B------:R-:W-:Y:S01]  /*6ef0*/  FMUL R5, R24.reuse, R9 ;  /* 0x0000000918057220 */ /* 0x040fe20000400000 */
[----:B------:R-:W-:Y:S01]  /*6f00*/  LOP3.LUT R16, R31, 0xffff0000, RZ, 0xc0, !PT ;  /* 0xffff00001f107812 */ /* 0x000fe200078ec0ff */
[----:B------:R-:W-:Y:S01]  /*6f10*/  FMUL R6, R24, R10 ;  /* 0x0000000a18067220 */ /* 0x000fe20000400000 */
[----:B------:R-:W-:Y:S01]  /*6f20*/  F2FP.BF16.F32.PACK_AB R33, R7, R3 ;  /* 0x000000030721723e */ /* 0x000fe200000010ff */
[C---:B------:R-:W-:Y:S01]  /*6f30*/  FFMA R5, R27.reuse, R0, R5 ;  /* 0x000000001b057223 */ /* 0x040fe20000000005 */
[C---:B------:R-:W-:Y:S01]  /*6f40*/  SHF.L.U32 R0, R36.reuse, 0x10, RZ ;  /* 0x0000001024007819 */ /* 0x040fe200000006ff */
[----:B------:R-:W-:Y:S01]  /*6f50*/  FFMA R6, R27, R2, R6 ;  /* 0x000000021b067223 */ /* 0x000fe20000000006 */
[----:B------:R-:W-:Y:S01]  /*6f60*/  LOP3.LUT R2, R36, 0xffff0000, RZ, 0xc0, !PT ;  /* 0xffff000024027812 */ /* 0x000fe200078ec0ff */
[C---:B------:R-:W-:Y:S01]  /*6f70*/  FMUL R11, R24.reuse, R11 ;  /* 0x0000000b180b7220 */ /* 0x040fe20000400000 */
[----:B------:R-:W-:Y:S01]  /*6f80*/  SHF.L.U32 R3, R37, 0x10, RZ ;  /* 0x0000001025037819 */ /* 0x000fe200000006ff */
[C---:B------:R-:W-:Y:S01]  /*6f90*/  FMUL R9, R24.reuse, R13 ;  /* 0x0000000d18097220 */ /* 0x040fe20000400000 */
[----:B------:R-:W-:Y:S01]  /*6fa0*/  F2FP.BF16.F32.PACK_AB R34, R5, R4 ;  /* 0x000000040522723e */ /* 0x000fe200000010ff */
[C---:B------:R-:W-:Y:S01]  /*6fb0*/  FMUL R10, R24.reuse, R14 ;  /* 0x0000000e180a7220 */ /* 0x040fe20000400000 */
[C---:B------:R-:W-:Y:S01]  /*6fc0*/  FFMA R11, R27.reuse, R16, R11 ;  /* 0x000000101b0b7223 */ /* 0x040fe2000000000b */
[C---:B------:R-:W-:Y:S01]  /*6fd0*/  FFMA R8, R27.reuse, R0, R8 ;  /* 0x000000001b087223 */ /* 0x040fe20000000008 */
[----:B------:R-:W-:Y:S01]  /*6fe0*/  FFMA R9, R27, R2, R9 ;  /* 0x000000021b097223 */ /* 0x000fe20000000009 */
[----:B------:R-:W-:Y:S01]  /*6ff0*/  LOP3.LUT R0, R37, 0xffff0000, RZ, 0xc0, !PT ;  /* 0xffff000025007812 */ /* 0x000fe200078ec0ff */
[----:B------:R-:W-:Y:S01]  /*7000*/  FFMA R10, R27, R3, R10 ;  /* 0x000000031b0a7223 */ /* 0x000fe2000000000a */
[----:B------:R-:W-:Y:S01]  /*7010*/  FMUL R15, R24, R15 ;  /* 0x0000000f180f7220 */ /* 0x000fe20000400000 */
[----:B------:R-:W-:Y:S01]  /*7020*/  SHF.L.U32 R2, R38, 0x10, RZ ;  /* 0x0000001026027819 */ /* 0x000fe200000006ff */
[----:B------:R-:W-:Y:S01]  /*7030*/  FMUL R13, R24, R17 ;  /* 0x00000011180d7220 */ /* 0x000fe20000400000 */
[----:B------:R-:W-:Y:S01]  /*7040*/  LOP3.LUT R3, R38, 0xffff0000, RZ, 0xc0, !PT ;  /* 0xffff000026037812 */ /* 0x000fe200078ec0ff */
[C---:B------:R-:W-:Y:S01]  /*7050*/  FMUL R14, R24.reuse, R18 ;  /* 0x00000012180e7220 */ /* 0x040fe20000400000 */
[----:B------:R-:W-:Y:S01]  /*7060*/  SHF.L.U32 R4, R39, 0x10, RZ ;  /* 0x0000001027047819 */ /* 0x000fe200000006ff */
[----:B------:R-:W-:Y:S01]  /*7070*/  FFMA R15, R27, R0, R15 ;  /* 0x000000001b0f7223 */ /* 0x000fe2000000000f */
[----:B------:R-:W-:Y:S01]  /*7080*/  LOP3.LUT R5, R39, 0xffff0000, RZ, 0xc0, !PT ;  /* 0xffff000027057812 */ /* 0x000fe200078ec0ff */
[----:B------:R-:W-:Y:S01]  /*7090*/  FMUL R19, R24, R19 ;  /* 0x0000001318137220 */ /* 0x000fe20000400000 */
[C---:B------:R-:W-:Y:S01]  /*70a0*/  FFMA R12, R27.reuse, R2, R12 ;  /* 0x000000021b0c7223 */ /* 0x040fe2000000000c */
[C---:B------:R-:W-:Y:S01]  /*70b0*/  FFMA R13, R27.reuse, R3, R13 ;  /* 0x000000031b0d7223 */ /* 0x040fe2000000000d */
[C---:B------:R-:W-:Y:S01]  /*70c0*/  FFMA R14, R27.reuse, R4, R14 ;  /* 0x000000041b0e7223 */ /* 0x040fe2000000000e */
[----:B------:R-:W-:Y:S01]  /*70d0*/  FFMA R19, R27, R5, R19 ;  /* 0x000000051b137223 */ /* 0x000fe20000000013 */
[----:B------:R-:W-:Y:S02]  /*70e0*/  F2FP.BF16.F32.PACK_AB R35, R11, R6 ;  /* 0x000000060b23723e */ /* 0x000fe400000010ff */
[----:B------:R-:W-:Y:S02]  /*70f0*/  F2FP.BF16.F32.PACK_AB R8, R9, R8 ;  /* 0x000000080908723e */ /* 0x000fe400000010ff */
[----:B------:R-:W-:Y:S01]  /*7100*/  F2FP.BF16.F32.PACK_AB R9, R15, R10 ;  /* 0x0000000a0f09723e */ /* 0x000fe200000010ff */
[----:B------:R1:W-:Y:S01]  /*7110*/  STSM.16.M88.4 [R63+0x400], R32 ;  /* 0x000400203f007844 */ /* 0x0003e20000000200 */
[----:B------:R-:W-:Y:S02]  /*7120*/  F2FP.BF16.F32.PACK_AB R10, R13, R12 ;  /* 0x0000000c0d0a723e */ /* 0x000fe400000010ff */
[----:B------:R-:W-:Y:S05]  /*7130*/  F2FP.BF16.F32.PACK_AB R11, R19, R14 ;  /* 0x0000000e130b723e */ /* 0x000fea00000010ff */
[----:B------:R1:W-:Y:S01]  /*7140*/  STSM.16.M88.4 [R62+0x400], R8 ;  /* 0x000400083e007844 */ /* 0x0003e20000000200 */
[----:B------:R-:W-:Y:S01]  /*7150*/  @!PT LDS RZ, [RZ] ;  /* 0x00000000fffff984 */ /* 0x000fe20000000800 */
[----:B------:R-:W-:Y:S01]  /*7160*/  @!PT LDS RZ, [RZ] ;  /* 0x00000000fffff984 */ /* 0x000fe20000000800 */
[----:B------:R-:W-:Y:S01]  /*7170*/  @!PT LDS RZ, [RZ] ;  /* 0x00000000fffff984 */ /* 0x000fe20000000800 */
[----:B------:R-:W-:Y:S01]  /*7180*/  @!PT LDS RZ, [RZ] ;  /* 0x00000000fffff984 */ /* 0x000fe20000000800 */
[----:B------:R3:W-:Y:S07]  /*7190*/  MEMBAR.ALL.CTA ;  /* 0x0000000000007992 */ /* 0x0007ee0000008000 */
[----:B---3--:R-:W3:Y:S02]  /*71a0*/  FENCE.VIEW.ASYNC.S ;  /* 0x00000000000073c6 */ /* 0x008ee40000000000 */
[----:B---3--:R-:W-:Y:S06]  /*71b0*/  BAR.SYNC.DEFER_BLOCKING 0x1, 0x80 ;  /* 0x0042000000007b1d */ /* 0x008fec0000010000 */
[----:B------:R-:W-:Y:S05]  /*71c0*/  @P0 BRA `(.L_x_120) ;  /* 0x0000000000280947 */ /* 0x000fea0003800000 */
[----:B------:R-:W-:Y:S01]  /*71d0*/  UIADD3 UR4, UPT, UPT, UR44, 0x400, URZ ;  /* 0x000004002c047890 */ /* 0x000fe2000fffe0ff */
[----:B------:R-:W-:Y:S05]  /*71e0*/  UMOV UR51, UR36 ;  /* 0x0000002400337c82 */ /* 0x000fea0008000000 */
[----:B------:R-:W-:Y:S01]  /*71f0*/  MOV R53, UR4 ;  /* 0x0000000400357c02 */ /* 0x000fe20008000f00 */
[----:B------:R-:W-:Y:S03]  /*7200*/  UIADD3 UR4, UP0, UPT, UR62, 0x680, URZ ;  /* 0x000006803e047890 */ /* 0x000fe6000ff1e0ff */
[----:B------:R-:W-:Y:S01]  /*7210*/  R2UR UR48, R53 ;  /* 0x00000000353072ca */ /* 0x000fe200000e0000 */
[----:B------:R-:W-:Y:S11]  /*7220*/  UIADD3.X UR5, UPT, UPT, URZ, UR63, URZ, UP0, !UPT ;  /* 0x0000003fff057290 */ /* 0x000ff600087fe4ff */
[----:B------:R-:W-:Y:S01]  /*7230*/  @!UPT UIADD3 URZ, UPT, UPT, URZ, URZ, URZ ;  /* 0x000000fffffff290 */ /* 0x000fe2000fffe0ff */
[----:B------:R3:W-:Y:S01]  /*7240*/  UTMASTG.3D [UR48], [UR4] ;  /* 0x00000030040073b5 */ /* 0x0007e20008010000 */
[----:B------:R0:W-:Y:S01]  /*7250*/  UTMACMDFLUSH ;  /* 0x00000000000079b7 */ /* 0x0001e20000000000 */
[----:B---3--:R-:W-:Y:S04]  /*7260*/  DEPBAR.LE SB0, 0x1 ;  /* 0x000080400000791a */ /* 0x008fe80000000000 */
.L_x_120:
[----:B------:R-:W-:Y:S05]  /*7270*/  BSYNC.RECONVERGENT B0 ;  /* 0x0000000000007941 */ /* 0x000fea0003800200 */
.L_x_119:
[----:B------:R-:W-:Y:S01]  /*7280*/  BAR.SYNC.DEFER_BLOCKING 0x1, 0x80 ;  /* 0x0042000000007b1d */ /* 0x000fe20000010000 */
[----:B------:R-:W-:Y:S01]  /*7290*/  ISETP.NE.AND P1, PT, R61, RZ, PT ;  /* 0x000000ff3d00720c */ /* 0x000fe20003f25270 */
[----:B------:R-:W-:Y:S01]  /*72a0*/  UISETP.NE.AND UP0, UPT, UR47, URZ, UPT ;  /* 0x000000ff2f00728c */ /* 0x000fe2000bf05270 */
[----:B------:R-:W-:Y:S11]  /*72b0*/  LEA R4, R64, UR44, 0x3 ;  /* 0x0000002c40047c11 */ /* 0x000ff6000f8e18ff */
[----:B------:R-:W-:Y:S01]  /*72c0*/  @P1 SHF.L.U32 R3, R58, 0x1f, RZ ;  /* 0x0000001f3a031819 */ /* 0x000fe200000006ff */
[----:B------:R-:W-:Y:S06]  /*72d0*/  BRA.U !UP0, `(.L_x_121) ;  /* 0x0000000108247547 */ /* 0x000fec000b800000 */
[----:B------:R-:W3:Y:S01]  /*72e0*/  S2R R0, SR_CgaCtaId ;  /* 0x0000000000007919 */ /* 0x000ee20000008800 */
[----:B------:R-:W-:Y:S01]  /*72f0*/  IMAD.U32 R2, RZ, RZ, UR46 ;  /* 0x0000002eff027e24 */ /* 0x000fe2000f8e00ff */
[----:B------:R-:W-:Y:S04]  /*7300*/  UIADD3 UR4, UPT, UPT, UR46, 0x1, URZ ;  /* 0x000000012e047890 */ /* 0x000fe8000fffe0ff */
[----:B------:R-:W-:Y:S01]  /*7310*/  @P1 LEA R2, R2, UR44, 0x3 ;  /* 0x0000002c02021c11 */ /* 0x000fe2000f8e18ff */
[----:B------:R-:W-:Y:S04]  /*7320*/  UISETP.NE.AND UP0, UPT, UR4, 0x4, UPT ;  /* 0x000000040400788c */ /* 0x000fe8000bf05270 */
[----:B------:R-:W-:Y:S01]  /*7330*/  @P1 VIADD R2, R2, 0x130 ;  /* 0x0000013002021836 */ /* 0x000fe20000000000 */
[----:B------:R-:W-:Y:S04]  /*7340*/  USEL UR46, UR4, URZ, UP0 ;  /* 0x000000ff042e7287 */ /* 0x000fe80008000000 */
[----:B---3--:R-:W-:Y:S04]  /*7350*/  @P1 PRMT R0, R0, 0x654, R2 ;  /* 0x0000065400001816 */ /* 0x008fe80000000002 */
[----:B------:R3:W-:Y:S04]  /*7360*/  @P1 SYNCS.ARRIVE.TRANS64.RED.A1T0 RZ, [R0+URZ], RZ ;  /* 0x000000ff00ff19a7 */ /* 0x0007e800081004ff */
.L_x_121:
[----:B------:R-:W4:Y:S01]  /*7370*/  @P1 SYNCS.PHASECHK.TRANS64.TRYWAIT P0, [R4+URZ+0x110], R3 ;  /* 0x00011003040015a7 */ /* 0x000f2200080011ff */
[----:B------:R-:W-:Y:S01]  /*7380*/  BSSY B1, `(.L_x_122) ;  /* 0x0000013000017945 */ /* 0x000fe20003800000 */
[----:B----4-:R-:W-:Y:S03]  /*7390*/  @P1 SEL R66, RZ, 0x1, !P0 ;  /* 0x00000001ff421807 */ /* 0x010fe60004000000 */
[----:B------:R-:W-:Y:S05]  /*73a0*/  @!P1 BRA `(.L_x_123) ;  /* 0x0000000000409947 */ /* 0x000fea0003800000 */
[----:B------:R-:W-:Y:S01]  /*73b0*/  ISETP.NE.AND P1, PT, R67, RZ, PT ;  /* 0x000000ff4300720c */ /* 0x000fe20003f25270 */
[----:B------:R-:W-:Y:S01]  /*73c0*/  BSSY B0, `(.L_x_124) ;  /* 0x0000009000007945 */ /* 0x000fe20003800000 */
[----:B------:R-:W-:Y:S11]  /*73d0*/  ISETP.NE.AND P0, PT, R66, RZ, PT ;  /* 0x000000ff4200720c */ /* 0x000ff60003f05270 */
[----:B------:R-:W-:Y:S05]  /*73e0*/  @P1 IMAD R3, R64, 0x1000, R65 ;  /* 0x0000100040031824 */ /* 0x000fea00078e0241 */
[----:B------:R-:W-:Y:S05]  /*73f0*/  @P1 IADD3 R2, PT, PT, R3, UR44, RZ ;  /* 0x0000002c03021c10 */ /* 0x000fea000fffe0ff */
[----:B------:R-:W-:Y:S01]  /*7400*/  @P1 IMAD.IADD R2, R59, 0x1, R2 ;  /* 0x000000013b021824 */ /* 0x000fe200078e0202 */
[----:B------:R-:W-:Y:S06]  /*7410*/  @P0 BRA `(.L_x_125) ;  /* 0x00000000000c0947 */ /* 0x000fec0003800000 */
[----:B---3--:R-:W-:Y:S04]  /*7420*/  SHF.L.U32 R0, R58, 0x1f, RZ ;  /* 0x0000001f3a007819 */ /* 0x008fe800000006ff */
[----:B------:R-:W3:Y:S02]  /*7430*/  SYNCS.PHASECHK.TRANS64.TRYWAIT P0, [R4+URZ+0x110], R0 ;  /* 0x00011000040075a7 */ /* 0x000ee400080011ff */
[----:B---3--:R-:W-:Y:S05]  /*7440*/  @!P0 BRA `(.L_x_126) ;  /* 0x0000002800d88947 */ /* 0x008fea0003800000 */
.L_x_125:
[----:B------:R-:W-:Y:S05]  /*7450*/  BSYNC B0 ;  /* 0x0000000000007941 */ /* 0x000fea0003800000 */
.L_x_124:
[----:B------:R-:W-:Y:S02]  /*7460*/  ISETP.NE.AND P0, PT, R67, RZ, PT ;  /* 0x000000ff4300720c */ /* 0x000fe40003f05270 */
[----:B------:R-:W-:Y:S11]  /*7470*/  IADD3 R64, PT, PT, R64, 0x1, RZ ;  /* 0x0000000140407810 */ /* 0x000ff60007ffe0ff */
[----:B------:R-:W-:Y:S05]  /*7480*/  @P0 WARPSYNC.ALL ;  /* 0x0000000000000948 */ /* 0x000fea0003800000 */
[----:B------:R4:W1:Y:S04]  /*7490*/  @P0 LDSM.16.M88.4 R28, [R3+UR44+0x400] ;  /* 0x0004002c031c083b */ /* 0x0008680008000200 */
[----:B------:R4:W1:Y:S02]  /*74a0*/  @P0 LDSM.16.M88.4 R36, [R2+0x400] ;  /* 0x000400000224083b */ /* 0x0008640000000200 */
.L_x_123:
[----:B------:R-:W-:Y:S05]  /*74b0*/  BSYNC B1 ;  /* 0x0000000000017941 */ /* 0x000fea0003800000 */
.L_x_122:
[----:B---3--:R-:W-:Y:S05]  /*74c0*/  VIADD R0, R25, 0x20 ;  /* 0x0000002019007836 */ /* 0x008fea0000000000 */
[----:B------:R-:W-:Y:S04]  /*74d0*/  SHF.R.U32.HI R0, RZ, 0x15, R0 ;  /* 0x00000015ff007819 */ /* 0x000fe80000011600 */
[----:B------:R-:W-:Y:S11]  /*74e0*/  LOP3.LUT P0, RZ, R0, 0x3, R50, 0x48, !PT ;  /* 0x0000000300ff7812 */ /* 0x000ff60007804832 */
[----:B------:R-:W-:Y:S02]  /*74f0*/  @!UPT UIADD3 URZ, UPT, UPT, URZ, URZ, URZ ;  /* 0x000000fffffff290 */ /* 0x000fe4000fffe0ff */
[----:B------:R-:W-:Y:S05]  /*7500*/  @!P0 BRA `(.L_x_127) ;  /* 0x0000000000408947 */ /* 0x000fea0003800000 */
[----:B------:R-:W3:Y:S01]  /*7510*/  LDCU.64 UR8, c[0x4][0x70] ;  /* 0x01000e00ff0877ac */ /* 0x000ee20008000a00 */
[----:B----4-:R-:W-:Y:S01]  /*7520*/  MOV R3, 0x0 ;  /* 0x0000000000037802 */ /* 0x010fe20000000f00 */
[----:B------:R-:W-:Y:S02]  /*7530*/  HFMA2 R12, -RZ, RZ, 0, 5.9604644775390625e-08 ;  /* 0x00000001ff0c7431 */ /* 0x000fe400000001ff */
[----:B-1----:R-:W-:Y:S02]  /*7540*/  IMAD.MOV.U32 R8, RZ, RZ, 0x192 ;  /* 0x00000192ff087424 */ /* 0x002fe400078e00ff */
[----:B------:R-:W-:Y:S01]  /*7550*/  IMAD.MOV.U32 R13, RZ, RZ, RZ ;  /* 0x000000ffff0d7224 */ /* 0x000fe200078e00ff */
[----:B------:R-:W1:Y:S01]  /*7560*/  LDCU.64 UR6, c[0x4][0x78] ;  /* 0x01000f00ff0677ac */ /* 0x000e620008000a00 */
[----:B------:R-:W4:Y:S01]  /*7570*/  LDC.64 R2, c[0x4][R3] ;  /* 0x0100000003027b82 */ /* 0x000f220000000a00 */
[----:B------:R-:W5:Y:S01]  /*7580*/  LDCU.64 UR4, c[0x4][0x10] ;  /* 0x01000200ff0477ac */ /* 0x000f620008000a00 */
[----:B---3--:R-:W-:Y:S01]  /*7590*/  MOV R5, UR9 ;  /* 0x0000000900057c02 */ /* 0x008fe20008000f00 */
[----:B------:R-:W-:Y:S01]  /*75a0*/  IMAD.U32 R4, RZ, RZ, UR8 ;  /* 0x00000008ff047e24 */ /* 0x000fe2000f8e00ff */
[----:B-1----:R-:W-:Y:S01]  /*75b0*/  MOV R7, UR7 ;  /* 0x0000000700077c02 */ /* 0x002fe20008000f00 */
[----:B------:R-:W-:Y:S01]  /*75c0*/  IMAD.U32 R6, RZ, RZ, UR6 ;  /* 0x00000006ff067e24 */ /* 0x000fe2000f8e00ff */
[----:B-----5:R-:W-:Y:S01]  /*75d0*/  MOV R11, UR5 ;  /* 0x00000005000b7c02 */ /* 0x020fe20008000f00 */
[----:B------:R-:W-:Y:S02]  /*75e0*/  IMAD.U32 R10, RZ, RZ, UR4 ;  /* 0x00000004ff0a7e24 */ /* 0x000fe4000f8e00ff */
[----:B------:R-:W-:Y:S07]  /*75f0*/  LEPC R20, `(.L_x_127) ;  /* 0x000000001014794e */ /* 0x000fee0000000000 */
[----:B--2-4-:R-:W-:Y:S05]  /*7600*/  CALL.ABS.NOINC R2 ;  /* 0x0000000002007343 */ /* 0x014fea0003c00000 */
.L_x_127:
[----:B-1--4-:R-:W-:Y:S01]  /*7610*/  SHF.L.U32 R3, R28, 0x10, RZ ;  /* 0x000000101c037819 */ /* 0x012fe200000006ff */
[----:B------:R-:W-:Y:S05]  /*7620*/  WARPSYNC.ALL ;  /* 0x0000000000007948 */ /* 0x000fea0003800000 */
[----:B------:R-:W-:Y:S01]  /*7630*/  R2UR UR4, R25 ;  /* 0x00000000190472ca */ /* 0x000fe200000e0000 */
[----:B------:R-:W1:Y:S01]  /*7640*/  S2R R68, SR_CgaCtaId ;  /* 0x0000000000447919 */ /* 0x000e620000008800 */
[C---:B------:R-:W-:Y:S01]  /*7650*/  SHF.L.U32 R20, R29.reuse, 0x10, RZ ;  /* 0x000000101d147819 */ /* 0x040fe200000006ff */
[----:B------:R-:W-:Y:S01]  /*7660*/  BSSY.RECONVERGENT B0, `(.L_x_128) ;  /* 0x0000053000007945 */ /* 0x000fe20003800200 */
[----:B------:R-:W-:Y:S02]  /*7670*/  LOP3.LUT R21, R29, 0xffff0000, RZ, 0xc0, !PT ;  /* 0xffff00001d157812 */ /* 0x000fe400078ec0ff */
[----:B------:R-:W-:Y:S02]  /*7680*/  ISETP.NE.AND P6, PT, R61, RZ, PT ;  /* 0x000000ff3d00720c */ /* 0x000fe40003fc5270 */
[----:B------:R-:W-:Y:S05]  /*7690*/  ISETP.NE.AND P0, PT, R60, RZ, PT ;  /* 0x000000ff3c00720c */ /* 0x000fea0003f05270 */
[----:B------:R-:W3:Y:S02]  /*76a0*/  LDTM.16dp256bit.x4 R4, tmem[UR4+0x20] ;  /* 0x00002004000479ee */ /* 0x000ee40008120000 */
[----:B---3--:R-:W-:Y:S01]  /*76b0*/  FMUL R0, R24, R4 ;  /* 0x0000000418007220 */ /* 0x008fe20000400000 */
[----:B------:R-:W-:Y:S01]  /*76c0*/  LOP3.LUT R4, R28, 0xffff0000, RZ, 0xc0, !PT ;  /* 0xffff00001c047812 */ /* 0x000fe200078ec0ff */
[C---:B------:R-:W-:Y:S01]  /*76d0*/  FMUL R2, R24.reuse, R5 ;  /* 0x0000000518027220 */ /* 0x040fe20000400000 */
[C---:B------:R-:W-:Y:S01]  /*76e0*/  FMUL R7, R24.reuse, R7 ;  /* 0x0000000718077220 */ /* 0x040fe20000400000 */
[C---:B------:R-:W-:Y:S01]  /*76f0*/  FFMA R0, R27.reuse, R3, R0 ;  /* 0x000000031b007223 */ /* 0x040fe20000000000 */
[C---:B------:R-:W-:Y:S01]  /*7700*/  FMUL R3, R24.reuse, R6 ;  /* 0x0000000618037220 */ /* 0x040fe20000400000 */
[C---:B------:R-:W-:Y:S01]  /*7710*/  FFMA R2, R27.reuse, R4, R2 ;  /* 0x000000041b027223 */ /* 0x040fe20000000002 */
[C---:B------:R-:W-:Y:S01]  /*7720*/  FMUL R4, R24.reuse, R8 ;  /* 0x0000000818047220 */ /* 0x040fe20000400000 */
[----:B------:R-:W-:Y:S01]  /*7730*/  FMUL R8, R24, R12 ;  /* 0x0000000c18087220 */ /* 0x000fe20000400000 */
[C---:B------:R-:W-:Y:S01]  /*7740*/  FFMA R3, R27.reuse, R20, R3 ;  /* 0x000000141b037223 */ /* 0x040fe20000000003 */
[----:B------:R-:W-:Y:S01]  /*7750*/  FFMA R7, R27, R21, R7 ;  /* 0x000000151b077223 */ /* 0x000fe20000000007 */
[----:B------:R-:W-:Y:S01]  /*7760*/  F2FP.BF16.F32.PACK_AB R32, R2, R0 ;  /* 0x000000000220723e */ /* 0x000fe200000010ff */
[----:B------:R-:W-:Y:S01]  /*7770*/  FMUL R12, R24, R16 ;  /* 0x00000010180c7220 */ /* 0x000fe20000400000 */
[----:B------:R-:W-:Y:S01]  /*7780*/  SHF.L.U32 R16, R30, 0x10, RZ ;  /* 0x000000101e107819 */ /* 0x000fe200000006ff */
[----:B------:R-:W-:Y:S01]  /*7790*/  FMUL R5, R24, R9 ;  /* 0x0000000918057220 */ /* 0x000fe20000400000 */
[----:B------:R-:W-:Y:S01]  /*77a0*/  LOP3.LUT R0, R30, 0xffff0000, RZ, 0xc0, !PT ;  /* 0xffff00001e007812 */ /* 0x000fe200078ec0ff */
[C---:B------:R-:W-:Y:S01]  /*77b0*/  FMUL R6, R24.reuse, R10 ;  /* 0x0000000a18067220 */ /* 0x040fe20000400000 */
[----:B------:R-:W-:Y:S01]  /*77c0*/  SHF.L.U32 R2, R31, 0x10, RZ ;  /* 0x000000101f027819 */ /* 0x000fe200000006ff */
[----:B------:R-:W-:Y:S01]  /*77d0*/  FFMA R4, R27, R16, R4 ;  /* 0x000000101b047223 */ /* 0x000fe20000000004 */
[----:B------:R-:W-:Y:S01]  /*77e0*/  F2FP.BF16.F32.PACK_AB R33, R7, R3 ;  /* 0x000000030721723e */ /* 0x000fe200000010ff */
[----:B------:R-:W-:Y:S01]  /*77f0*/  FFMA R5, R27, R0, R5 ;  /* 0x000000001b057223 */ /* 0x000fe20000000005 */
[----:B------:R-:W-:Y:S01]  /*7800*/  LOP3.LUT R3, R31, 0xffff0000, RZ, 0xc0, !PT ;  /* 0xffff00001f037812 */ /* 0x000fe200078ec0ff */
[----:B------:R-:W-:Y:S01]  /*7810*/  FMUL R11, R24, R11 ;  /* 0x0000000b180b7220 */ /* 0x000fe20000400000 */
[C---:B------:R-:W-:Y:S01]  /*7820*/  SHF.L.U32 R0, R36.reuse, 0x10, RZ ;  /* 0x0000001024007819 */ /* 0x040fe200000006ff */
[C---:B------:R-:W-:Y:S01]  /*7830*/  FFMA R6, R27.reuse, R2, R6 ;  /* 0x000000021b067223 */ /* 0x040fe20000000006 */
[----:B------:R-:W-:Y:S01]  /*7840*/  LOP3.LUT R2, R36, 0xffff0000, RZ, 0xc0, !PT ;  /* 0xffff000024027812 */ /* 0x000fe200078ec0ff */
[----:B------:R-:W-:Y:S01]  /*7850*/  FFMA R11, R27, R3, R11 ;  /* 0x000000031b0b7223 */ /* 0x000fe2000000000b */
[----:B------:R-:W-:Y:S01]  /*7860*/  SHF.L.U32 R3, R37, 0x10, RZ ;  /* 0x0000001025037819 */ /* 0x000fe200000006ff */
[C---:B------:R-:W-:Y:S01]  /*7870*/  FMUL R9, R24.reuse, R13 ;  /* 0x0000000d18097220 */ /* 0x040fe20000400000 */
[----:B------:R-:W-:Y:S01]  /*7880*/  F2FP.BF16.F32.PACK_AB R34, R5, R4 ;  /* 0x000000040522723e */ /* 0x000fe200000010ff */
[----:B------:R-:W-:Y:S01]  /*7890*/  FMUL R10, R24, R14 ;  /* 0x0000000e180a7220 */ /* 0x000fe20000400000 */
[----:B------:R-:W-:Y:S01]  /*78a0*/  SHF.L.U32 R4, R39, 0x10, RZ ;  /* 0x0000001027047819 */ /* 0x000fe200000006ff */
[----:B------:R-:W-:Y:S01]  /*78b0*/  FFMA R8, R27, R0, R8 ;  /* 0x000000001b087223 */ /* 0x000fe20000000008 */
[----:B------:R-:W-:Y:S01]  /*78c0*/  LOP3.LUT R0, R37, 0xffff0000, RZ, 0xc0, !PT ;  /* 0xffff000025007812 */ /* 0x000fe200078ec0ff */
[C---:B------:R-:W-:Y:S01]  /*78d0*/  FFMA R9, R27.reuse, R2, R9 ;  /* 0x000000021b097223 */ /* 0x040fe20000000009 */
[C---:B------:R-:W-:Y:S01]  /*78e0*/  SHF.L.U32 R2, R38.reuse, 0x10, RZ ;  /* 0x0000001026027819 */ /* 0x040fe200000006ff */
[----:B------:R-:W-:Y:S01]  /*78f0*/  FFMA R10, R27, R3, R10 ;  /* 0x000000031b0a7223 */ /* 0x000fe2000000000a */
[----:B------:R-:W-:Y:S01]  /*7900*/  LOP3.LUT R3, R38, 0xffff0000, RZ, 0xc0, !PT ;  /* 0xffff000026037812 */ /* 0x000fe200078ec0ff */
[C---:B------:R-:W-:Y:S01]  /*7910*/  FMUL R15, R24.reuse, R15 ;  /* 0x0000000f180f7220 */ /* 0x040fe20000400000 */
[----:B------:R-:W-:Y:S01]  /*7920*/  LOP3.LUT R5, R39, 0xffff0000, RZ, 0xc0, !PT ;  /* 0xffff000027057812 */ /* 0x000fe200078ec0ff */
[C---:B------:R-:W-:Y:S01]  /*7930*/  FMUL R13, R24.reuse, R17 ;  /* 0x00000011180d7220 */ /* 0x040fe20000400000 */
[----:B------:R-:W-:Y:S01]  /*7940*/  F2FP.BF16.F32.PACK_AB R35, R11, R6 ;  /* 0x000000060b23723e */ /* 0x000fe200000010ff */
[C---:B------:R-:W-:Y:S01]  /*7950*/  FMUL R14, R24.reuse, R18 ;  /* 0x00000012180e7220 */ /* 0x040fe20000400000 */
[C---:B------:R-:W-:Y:S01]  /*7960*/  FFMA R15, R27.reuse, R0, R15 ;  /* 0x000000001b0f7223 */ /* 0x040fe2000000000f */
[----:B------:R-:W-:Y:S01]  /*7970*/  FMUL R19, R24, R19 ;  /* 0x0000001318137220 */ /* 0x000fe20000400000 */
[----:B------:R-:W-:Y:S01]  /*7980*/  FFMA R12, R27, R2, R12 ;  /* 0x000000021b0c7223 */ /* 0x000fe2000000000c */
[----:B------:R3:W-:Y:S01]  /*7990*/  STSM.16.M88.4 [R63+0x1400], R32 ;  /* 0x001400203f007844 */ /* 0x0007e20000000200 */
[----:B------:R-:W-:Y:S01]  /*79a0*/  F2FP.BF16.F32.PACK_AB R8, R9, R8 ;  /* 0x000000080908723e */ /* 0x000fe200000010ff */
[----:B------:R-:W-:Y:S01]  /*79b0*/  FFMA R13, R27, R3, R13 ;  /* 0x000000031b0d7223 */ /* 0x000fe2000000000d */
[----:B------:R-:W-:Y:S01]  /*79c0*/  F2FP.BF16.F32.PACK_AB R9, R15, R10 ;  /* 0x0000000a0f09723e */ /* 0x000fe200000010ff */
[C---:B------:R-:W-:Y:S01]  /*79d0*/  FFMA R14, R27.reuse, R4, R14 ;  /* 0x000000041b0e7223 */ /* 0x040fe2000000000e */
[----:B------:R-:W-:Y:S01]  /*79e0*/  FFMA R19, R27, R5, R19 ;  /* 0x000000051b137223 */ /* 0x000fe20000000013 */
[----:B------:R-:W-:Y:S02]  /*79f0*/  MOV R0, UR46 ;  /* 0x0000002e00007c02 */ /* 0x000fe40008000f00 */
[----:B------:R-:W-:Y:S02]  /*7a00*/  F2FP.BF16.F32.PACK_AB R10, R13, R12 ;  /* 0x0000000c0d0a723e */ /* 0x000fe400000010ff */
[----:B------:R-:W-:Y:S02]  /*7a10*/  F2FP.BF16.F32.PACK_AB R11, R19, R14 ;  /* 0x0000000e130b723e */ /* 0x000fe400000010ff */
[----:B------:R-:W-:Y:S02]  /*7a20*/  @P6 LEA R0, R0, UR44, 0x3 ;  /* 0x0000002c00006c11 */ /* 0x000fe4000f8e18ff */
[----:B------:R-:W-:Y:S01]  /*7a30*/  LEA R2, R64, UR44, 0x3 ;  /* 0x0000002c40027c11 */ /* 0x000fe2000f8e18ff */
[----:B------:R3:W-:Y:S01]  /*7a40*/  STSM.16.M88.4 [R62+0x1400], R8 ;  /* 0x001400083e007844 */ /* 0x0007e20000000200 */
[----:B------:R-:W-:Y:S02]  /*7a50*/  @P6 IADD3 R0, PT, PT, R0, 0x130, RZ ;  /* 0x0000013000006810 */ /* 0x000fe40007ffe0ff */
[----:B------:R-:W-:Y:S01]  /*7a60*/  @P6 SHF.L.U32 R3, R58, 0x1f, RZ ;  /* 0x0000001f3a036819 */ /* 0x000fe200000006ff */
[----:B------:R-:W-:Y:S01]  /*7a70*/  @!PT LDS RZ, [RZ] ;  /* 0x00000000fffff984 */ /* 0x000fe20000000800 */
[----:B------:R-:W-:Y:S01]  /*7a80*/  @!PT LDS RZ, [RZ] ;  /* 0x00000000fffff984 */ /* 0x000fe20000000800 */
[----:B------:R-:W-:Y:S01]  /*7a90*/  @!PT LDS RZ, [RZ] ;  /* 0x00000000fffff984 */ /* 0x000fe20000000800 */
[----:B------:R-:W-:Y:S01]  /*7aa0*/  @!PT LDS RZ, [RZ] ;  /* 0x00000000fffff984 */ /* 0x000fe20000000800 */
[----:B------:R4:W-:Y:S06]  /*7ab0*/  MEMBAR.ALL.CTA ;  /* 0x0000000000007992 */ /* 0x0009ec0000008000 */
[----:B----4-:R-:W4:Y:S01]  /*7ac0*/  FENCE.VIEW.ASYNC.S ;  /* 0x00000000000073c6 */ /* 0x010f220000000000 */
[----:B-1----:R-:W-:Y:S01]  /*7ad0*/  @P6 PRMT R0, R68, 0x654, R0 ;  /* 0x0000065444006816 */ /* 0x002fe20000000000 */
[----:B----4-:R-:W-:Y:S06]  /*7ae0*/  BAR.SYNC.DEFER_BLOCKING 0x1, 0x80 ;  /* 0x0042000000007b1d */ /* 0x010fec0000010000 */
[----:B------:R-:W-:Y:S05]  /*7af0*/  @P0 BRA `(.L_x_129) ;  /* 0x0000000000240947 */ /* 0x000fea0003800000 */
[----:B------:R-:W-:Y:S02]  /*7b00*/  UIADD3 UR4, UP0, UPT, UR62, 0x680, URZ ;  /* 0x000006803e047890 */ /* 0x000fe4000ff1e0ff */
[----:B------:R-:W-:Y:S02]  /*7b10*/  UIADD3 UR9, UPT, UPT, UR49, 0x20, URZ ;  /* 0x0000002031097890 */ /* 0x000fe4000fffe0ff */
[----:B------:R-:W-:Y:S02]  /*7b20*/  UIADD3 UR8, UPT, UPT, UR44, 0x1400, URZ ;  /* 0x000014002c087890 */ /* 0x000fe4000fffe0ff */
[----:B------:R-:W-:Y:S01]  /*7b30*/  UIADD3.X UR5, UPT, UPT, URZ, UR63, URZ, UP0, !UPT ;  /* 0x0000003fff057290 */ /* 0x000fe200087fe4ff */
[----:B------:R-:W-:Y:S01]  /*7b40*/  UMOV UR10, UR50 ;  /* 0x00000032000a7c82 */ /* 0x000fe20008000000 */
[----:B------:R-:W-:Y:S07]  /*7b50*/  UMOV UR11, UR36 ;  /* 0x00000024000b7c82 */ /* 0x000fee0008000000 */
[----:B------:R1:W-:Y:S01]  /*7b60*/  UTMASTG.3D [UR8], [UR4] ;  /* 0x00000008040073b5 */ /* 0x0003e20008010000 */
[----:B------:R0:W-:Y:S01]  /*7b70*/  UTMACMDFLUSH ;  /* 0x00000000000079b7 */ /* 0x0001e20000000000 */
[----:B-1----:R-:W-:Y:S04]  /*7b80*/  DEPBAR.LE SB0, 0x1 ;  /* 0x000080400000791a */ /* 0x002fe80000000000 */
.L_x_129:
[----:B------:R-:W-:Y:S05]  /*7b90*/  BSYNC.RECONVERGENT B0 ;  /* 0x0000000000007941 */ /* 0x000fea0003800200 */
.L_x_128:
[----:B------:R-:W-:Y:S01]  /*7ba0*/  BAR.SYNC.DEFER_BLOCKING 0x1, 0x80 ;  /* 0x0042000000007b1d */ /* 0x000fe20000010000 */
[----:B------:R-:W-:Y:S04]  /*7bb0*/  UIADD3 UR4, UPT, UPT, UR46, 0x1, URZ ;  /* 0x000000012e047890 */ /* 0x000fe8000fffe0ff */
[----:B------:R-:W-:Y:S04]  /*7bc0*/  UISETP.NE.AND UP0, UPT, UR4, 0x4, UPT ;  /* 0x000000040400788c */ /* 0x000fe8000bf05270 */
[----:B------:R-:W-:Y:S01]  /*7bd0*/  USEL UR45, UR4, URZ, UP0 ;  /* 0x000000ff042d7287 */ /* 0x000fe20008000000 */
[----:B------:R1:W-:Y:S01]  /*7be0*/  @P6 SYNCS.ARRIVE.TRANS64.RED.A1T0 RZ, [R0+URZ], RZ ;  /* 0x000000ff00ff69a7 */ /* 0x0003e200081004ff */
[----:B------:R-:W-:Y:S01]  /*7bf0*/  BSSY B1, `(.L_x_130) ;  /* 0x0000014000017945 */ /* 0x000fe20003800000 */
[----:B------:R-:W4:Y:S02]  /*7c00*/  @P6 SYNCS.PHASECHK.TRANS64.TRYWAIT P0, [R2+URZ+0x110], R3 ;  /* 0x00011003020065a7 */ /* 0x000f2400080011ff */
[----:B----4-:R-:W-:Y:S01]  /*7c10*/  @P6 SEL R66, RZ, 0x1, !P0 ;  /* 0x00000001ff426807 */ /* 0x010fe20004000000 */
[----:B-1----:R-:W-:Y:S06]  /*7c20*/  @!P6 BRA `(.L_x_131) ;  /* 0x000000000040e947 */ /* 0x002fec0003800000 */
[----:B------:R-:W-:Y:S01]  /*7c30*/  ISETP.NE.AND P1, PT, R67, RZ, PT ;  /* 0x000000ff4300720c */ /* 0x000fe20003f25270 */
[----:B------:R-:W-:Y:S01]  /*7c40*/  BSSY B0, `(.L_x_132) ;  /* 0x0000009000007945 */ /* 0x000fe20003800000 */
[----:B------:R-:W-:Y:S11]  /*7c50*/  ISETP.NE.AND P0, PT, R66, RZ, PT ;  /* 0x000000ff4200720c */ /* 0x000ff60003f05270 */
[----:B------:R-:W-:Y:S05]  /*7c60*/  @P1 IMAD R3, R64, 0x1000, R65 ;  /* 0x0000100040031824 */ /* 0x000fea00078e0241 */
[----:B------:R-:W-:Y:S05]  /*7c70*/  @P1 IADD3 R0, PT, PT, R3, UR44, RZ ;  /* 0x0000002c03001c10 */ /* 0x000fea000fffe0ff */
[----:B------:R-:W-:Y:S01]  /*7c80*/  @P1 IMAD.IADD R0, R59, 0x1, R0 ;  /* 0x000000013b001824 */ /* 0x000fe200078e0200 */
[----:B------:R-:W-:Y:S06]  /*7c90*/  @P0 BRA `(.L_x_133) ;  /* 0x00000000000c0947 */ /* 0x000fec0003800000 */
[----:B------:R-:W-:Y:S04]  /*7ca0*/  SHF.L.U32 R4, R58, 0x1f, RZ ;  /* 0x0000001f3a047819 */ /* 0x000fe800000006ff */
[----:B------:R-:W1:Y:S02]  /*7cb0*/  SYNCS.PHASECHK.TRANS64.TRYWAIT P0, [R2+URZ+0x110], R4 ;  /* 0x00011004020075a7 */ /* 0x000e6400080011ff */
[----:B-1----:R-:W-:Y:S05]  /*7cc0*/  @!P0 BRA `(.L_x_134) ;  /* 0x0000002000cc8947 */ /* 0x002fea0003800000 */
.L_x_133:
[----:B------:R-:W-:Y:S05]  /*7cd0*/  BSYNC B0 ;  /* 0x0000000000007941 */ /* 0x000fea0003800000 */
.L_x_132:
[----:B------:R-:W-:Y:S02]  /*7ce0*/  ISETP.NE.AND P0, PT, R67, RZ, PT ;  /* 0x000000ff4300720c */ /* 0x000fe40003f05270 */
[----:B------:R-:W-:Y:S11]  /*7cf0*/  IADD3 R64, PT, PT, R64, 0x1, RZ ;  /* 0x0000000140407810 */ /* 0x000ff60007ffe0ff */
[----:B------:R-:W-:Y:S05]  /*7d00*/  @P0 WARPSYNC.ALL ;  /* 0x0000000000000948 */ /* 0x000fea0003800000 */
[----:B------:R4:W1:Y:S04]  /*7d10*/  @P0 LDSM.16.M88.4 R28, [R3+UR44+0x400] ;  /* 0x0004002c031c083b */ /* 0x0008680008000200 */
[----:B------:R4:W1:Y:S02]  /*7d20*/  @P0 LDSM.16.M88.4 R36, [R0+0x400] ;  /* 0x000400000024083b */ /* 0x0008640000000200 */
.L_x_131:
[----:B------:R-:W-:Y:S05]  /*7d30*/  BSYNC B1 ;  /* 0x0000000000017941 */ /* 0x000fea0003800000 */
.L_x_130:
[----:B----4-:R-:W-:Y:S05]  /*7d40*/  VIADD R0, R25, 0x40 ;  /* 0x0000004019007836 */ /* 0x010fea0000000000 */
[----:B------:R-:W-:Y:S04]  /*7d50*/  SHF.R.U32.HI R0, RZ, 0x15, R0 ;  /* 0x00000015ff007819 */ /* 0x000fe80000011600 */
[----:B------:R-:W-:Y:S11]  /*7d60*/  LOP3.LUT P0, RZ, R0, 0x3, R50, 0x48, !PT ;  /* 0x0000000300ff7812 */ /* 0x000ff60007804832 */
[----:B------:R-:W-:Y:S02]  /*7d70*/  @!UPT UIADD3 URZ, UPT, UPT, URZ, URZ, URZ ;  /* 0x000000fffffff290 */ /* 0x000fe4000fffe0ff */
[----:B------:R-:W-:Y:S05]  /*7d80*/  @!P0 BRA `(.L_x_135) ;  /* 0x0000000000408947 */ /* 0x000fea0003800000 */
[----:B------:R-:W4:Y:S01]  /*7d90*/  LDCU.64 UR8, c[0x4][0x70] ;  /* 0x01000e00ff0877ac */ /* 0x000f220008000a00 */
[----:B------:R-:W-:Y:S01]  /*7da0*/  MOV R3, 0x0 ;  /* 0x0000000000037802 */ /* 0x000fe20000000f00 */
[----:B------:R-:W-:Y:S02]  /*7db0*/  HFMA2 R12, -RZ, RZ, 0, 5.9604644775390625e-08 ;  /* 0x00000001ff0c7431 */ /* 0x000fe400000001ff */
[----:B---3--:R-:W-:Y:S02]  /*7dc0*/  IMAD.MOV.U32 R8, RZ, RZ, 0x192 ;  /* 0x00000192ff087424 */ /* 0x008fe400078e00ff */
[----:B------:R-:W-:Y:S01]  /*7dd0*/  IMAD.MOV.U32 R13, RZ, RZ, RZ ;  /* 0x000000ffff0d7224 */ /* 0x000fe200078e00ff */
[----:B------:R-:W3:Y:S01]  /*7de0*/  LDCU.64 UR6, c[0x4][0x78] ;  /* 0x01000f00ff0677ac */ /* 0x000ee20008000a00 */
[----:B-1----:R-:W1:Y:S01]  /*7df0*/  LDC.64 R2, c[0x4][R3] ;  /* 0x0100000003027b82 */ /* 0x002e620000000a00 */
[----:B------:R-:W5:Y:S01]  /*7e00*/  LDCU.64 UR4, c[0x4][0x10] ;  /* 0x01000200ff0477ac */ /* 0x000f620008000a00 */
[----:B----4-:R-:W-:Y:S01]  /*7e10*/  MOV R5, UR9 ;  /* 0x0000000900057c02 */ /* 0x010fe20008000f00 */
[----:B------:R-:W-:Y:S01]  /*7e20*/  IMAD.U32 R4, RZ, RZ, UR8 ;  /* 0x00000008ff047e24 */ /* 0x000fe2000f8e00ff */
[----:B---3--:R-:W-:Y:S01]  /*7e30*/  MOV R7, UR7 ;  /* 0x0000000700077c02 */ /* 0x008fe20008000f00 */
[----:B------:R-:W-:Y:S01]  /*7e40*/  IMAD.U32 R6, RZ, RZ, UR6 ;  /* 0x00000006ff067e24 */ /* 0x000fe2000f8e00ff */
[----:B-----5:R-:W-:Y:S01]  /*7e50*/  MOV R11, UR5 ;  /* 0x00000005000b7c02 */ /* 0x020fe20008000f00 */
[----:B------:R-:W-:Y:S02]  /*7e60*/  IMAD.U32 R10, RZ, RZ, UR4 ;  /* 0x00000004ff0a7e24 */ /* 0x000fe4000f8e00ff */
[----:B------:R-:W-:Y:S07]  /*7e70*/  LEPC R20, `(.L_x_135) ;  /* 0x000000001014794e */ /* 0x000fee0000000000 */
[----:B-12---:R-:W-:Y:S05]  /*7e80*/  CALL.ABS.NOINC R2 ;  /* 0x0000000002007343 */ /* 0x006fea0003c00000 */
.L_x_135:
[----:B-1----:R-:W-:Y:S01]  /*7e90*/  SHF.L.U32 R3, R28, 0x10, RZ ;  /* 0x000000101c037819 */ /* 0x002fe200000006ff */
[----:B------:R-:W-:Y:S05]  /*7ea0*/  WARPSYNC.ALL ;  /* 0x0000000000007948 */ /* 0x000fea0003800000 */
[----:B------:R-:W-:Y:S01]  /*7eb0*/  R2UR UR4, R25 ;  /* 0x00000000190472ca */ /* 0x000fe200000e0000 */
[----:B------:R-:W-:Y:S01]  /*7ec0*/  BSSY.RECONVERGENT B0, `(.L_x_136) ;  /* 0x0000054000007945 */ /* 0x000fe20003800200 */
[C---:B------:R-:W-:Y:S02]  /*7ed0*/  SHF.L.U32 R20, R29.reuse, 0x10, RZ ;  /* 0x000000101d147819 */ /* 0x040fe400000006ff */
[----:B------:R-:W-:Y:S02]  /*7ee0*/  LOP3.LUT R21, R29, 0xffff0000, RZ, 0xc0, !PT ;  /* 0xffff00001d157812 */ /* 0x000fe400078ec0ff */
[----:B------:R-:W-:Y:S02]  /*7ef0*/  ISETP.NE.AND P6, PT, R61, RZ, PT ;  /* 0x000000ff3d00720c */ /* 0x000fe40003fc5270 */
[----:B------:R-:W-:Y:S05]  /*7f00*/  ISETP.NE.AND P0, PT, R60, RZ, PT ;  /* 0x000000ff3c00720c */ /* 0x000fea0003f05270 */
[----:B---3--:R-:W1:Y:S02]  /*7f10*/  LDTM.16dp256bit.x4 R4, tmem[UR4+0x40] ;  /* 0x00004004000479ee */ /* 0x008e640008120000 */
[----:B-1----:R-:W-:Y:S01]  /*7f20*/  FMUL R0, R24, R4 ;  /* 0x0000000418007220 */ /* 0x002fe20000400000 */
[----:B------:R-:W-:Y:S01]  /*7f30*/  LOP3.LUT R4, R28, 0xffff0000, RZ, 0xc0, !PT ;  /* 0xffff00001c047812 */ /* 0x000fe200078ec0ff */
[C---:B------:R-:W-:Y:S01]  /*7f40*/  FMUL R2, R24.reuse, R5 ;  /* 0x0000000518027220 */ /* 0x040fe20000400000 */
        /* <DEDUP_REMOVED lines=26> */
[----:B------:R-:W-:Y:S01]  /*80f0*/  FMUL R10, R24, R14 ;  /* 0x0000000e180a7220 */ /* 0x000fe20000400000 */
[----:B------:R-:W-:Y:S01]  /*8100*/  SHF.L.U32 R4, R39, 0x10, RZ ;  /* 0x0000001027047819 */ /* 0x000fe200000006ff */
[----:B------:R-:W-:Y:S01]  /*8110*/  FFMA R11, R27, R16, R11 ;  /* 0x000000101b0b7223 */ /* 0x000fe2000000000b */
[----:B------:R-:W-:Y:S01]  /*8120*/  LOP3.LUT R5, R39, 0xffff0000, RZ, 0xc0, !PT ;  /* 0xffff000027057812 */ /* 0x000fe200078ec0ff */
[----:B------:R-:W-:Y:S01]  /*8130*/  FFMA R8, R27, R0, R8 ;  /* 0x000000001b087223 */ /* 0x000fe20000000008 */
[----:B------:R-:W-:Y:S01]  /*8140*/  LOP3.LUT R0, R37, 0xffff0000, RZ, 0xc0, !PT ;  /* 0xffff000025007812 */ /* 0x000fe200078ec0ff */
[C---:B------:R-:W-:Y:S01]  /*8150*/  FFMA R9, R27.reuse, R2, R9 ;  /* 0x000000021b097223 */ /* 0x040fe20000000009 */
[C---:B------:R-:W-:Y:S01]  /*8160*/  SHF.L.U32 R2, R38.reuse, 0x10, RZ ;  /* 0x0000001026027819 */ /* 0x040fe200000006ff */
[----:B------:R-:W-:Y:S01]  /*8170*/  FFMA R10, R27, R3, R10 ;  /* 0x000000031b0a7223 */ /* 0x000fe2000000000a */
[----:B------:R-:W-:Y:S01]  /*8180*/  LOP3.LUT R3, R38, 0xffff0000, RZ, 0xc0, !PT ;  /* 0xffff000026037812 */ /* 0x000fe200078ec0ff */
[C---:B------:R-:W-:Y:S01]  /*8190*/  FMUL R15, R24.reuse, R15 ;  /* 0x0000000f180f7220 */ /* 0x040fe20000400000 */
[----:B------:R-:W-:Y:S01]  /*81a0*/  F2FP.BF16.F32.PACK_AB R35, R11, R6 ;  /* 0x000000060b23723e */ /* 0x000fe200000010ff */
[C---:B------:R-:W-:Y:S01]  /*81b0*/  FMUL R13, R24.reuse, R17 ;  /* 0x00000011180d7220 */ /* 0x040fe20000400000 */
[C---:B------:R-:W-:Y:S01]  /*81c0*/  FMUL R14, R24.reuse, R18 ;  /* 0x00000012180e7220 */ /* 0x040fe20000400000 */
[----:B------:R-:W-:Y:S01]  /*81d0*/  FFMA R15, R27, R0, R15 ;  /* 0x000000001b0f7223 */ /* 0x000fe2000000000f */
[----:B------:R-:W-:Y:S01]  /*81e0*/  FMUL R19, R24, R19 ;  /* 0x0000001318137220 */ /* 0x000fe20000400000 */
[----:B------:R1:W-:Y:S01]  /*81f0*/  STSM.16.M88.4 [R63+0x2400], R32 ;  /* 0x002400203f007844 */ /* 0x0003e20000000200 */
[----:B------:R-:W-:Y:S01]  /*8200*/  F2FP.BF16.F32.PACK_AB R8, R9, R8 ;  /* 0x000000080908723e */ /* 0x000fe200000010ff */
[----:B------:R-:W-:Y:S01]  /*8210*/  FFMA R12, R27, R2, R12 ;  /* 0x000000021b0c7223 */ /* 0x000fe2000000000c */
[----:B------:R-:W-:Y:S01]  /*8220*/  F2FP.BF16.F32.PACK_AB R9, R15, R10 ;  /* 0x0000000a0f09723e */ /* 0x000fe200000010ff */
[C---:B------:R-:W-:Y:S01]  /*8230*/  FFMA R13, R27.reuse, R3, R13 ;  /* 0x000000031b0d7223 */ /* 0x040fe2000000000d */
        /* <DEDUP_REMOVED lines=15> */
[----:B---3--:R-:W3:Y:S01]  /*8330*/  FENCE.VIEW.ASYNC.S ;  /* 0x00000000000073c6 */ /* 0x008ee20000000000 */
[----:B------:R-:W-:Y:S01]  /*8340*/  @P6 PRMT R0, R68, 0x654, R0 ;  /* 0x0000065444006816 */ /* 0x000fe20000000000 */
[----:B---3--:R-:W-:Y:S06]  /*8350*/  BAR.SYNC.DEFER_BLOCKING 0x1, 0x80 ;  /* 0x0042000000007b1d */ /* 0x008fec0000010000 */
        /* <DEDUP_REMOVED lines=9> */
[----:B---3--:R-:W-:Y:S04]  /*83f0*/  DEPBAR.LE SB0, 0x1 ;  /* 0x000080400000791a */ /* 0x008fe80000000000 */
.L_x_137:
[----:B------:R-:W-:Y:S05]  /*8400*/  BSYNC.RECONVERGENT B0 ;  /* 0x0000000000007941 */ /* 0x000fea0003800200 */
.L_x_136:
        /* <DEDUP_REMOVED lines=8> */
[----:B---3--:R-:W-:Y:S06]  /*8490*/  @!P6 BRA `(.L_x_139) ;  /* 0x000000000040e947 */ /* 0x008fec0003800000 */
        /* <DEDUP_REMOVED lines=8> */
[----:B------:R-:W3:Y:S02]  /*8520*/  SYNCS.PHASECHK.TRANS64.TRYWAIT P0, [R3+URZ+0x110], R0 ;  /* 0x00011000030075a7 */ /* 0x000ee400080011ff */
[----:B---3--:R-:W-:Y:S05]  /*8530*/  @!P0 BRA `(.L_x_142) ;  /* 0x0000001800c48947 */ /* 0x008fea0003800000 */
.L_x_141:
[----:B------:R-:W-:Y:S05]  /*8540*/  BSYNC B0 ;  /* 0x0000000000007941 */ /* 0x000fea0003800000 */
.L_x_140:
[----:B------:R-:W-:Y:S11]  /*8550*/  ISETP.NE.AND P0, PT, R67, RZ, PT ;  /* 0x000000ff4300720c */ /* 0x000ff60003f05270 */
[----:B------:R-:W-:Y:S02]  /*8560*/  @!UPT UIADD3 URZ, UPT, UPT, URZ, URZ, URZ ;  /* 0x000000fffffff290 */ /* 0x000fe4000fffe0ff */
[----:B------:R-:W-:Y:S05]  /*8570*/  @P0 WARPSYNC.ALL ;  /* 0x0000000000000948 */ /* 0x000fea0003800000 */
[----:B------:R4:W1:Y:S04]  /*8580*/  @P0 LDSM.16.M88.4 R28, [R64+UR44+0x400] ;  /* 0x0004002c401c083b */ /* 0x0008680008000200 */
[----:B------:R4:W1:Y:S02]  /*8590*/  @P0 LDSM.16.M88.4 R36, [R2+0x400] ;  /* 0x000400000224083b */ /* 0x0008640000000200 */
.L_x_139:
[----:B------:R-:W-:Y:S05]  /*85a0*/  BSYNC B1 ;  /* 0x0000000000017941 */ /* 0x000fea0003800000 */
.L_x_138:
[----:B---3--:R-:W-:Y:S05]  /*85b0*/  VIADD R0, R25, 0x60 ;  /* 0x0000006019007836 */ /* 0x008fea0000000000 */
[----:B------:R-:W-:Y:S04]  /*85c0*/  SHF.R.U32.HI R0, RZ, 0x15, R0 ;  /* 0x00000015ff007819 */ /* 0x000fe80000011600 */
[----:B------:R-:W-:Y:S11]  /*85d0*/  LOP3.LUT P0, RZ, R0, 0x3, R50, 0x48, !PT ;  /* 0x0000000300ff7812 */ /* 0x000ff60007804832 */
[----:B------:R-:W-:Y:S02]  /*85e0*/  @!UPT UIADD3 URZ, UPT, UPT, URZ, URZ, URZ ;  /* 0x000000fffffff290 */ /* 0x000fe4000fffe0ff */
[----:B------:R-:W-:Y:S05]  /*85f0*/  @!P0 BRA `(.L_x_143) ;  /* 0x0000000000408947 */ /* 0x000fea0003800000 */
[----:B------:R-:W3:Y:S01]  /*8600*/  LDCU.64 UR8, c[0x4][0x70] ;  /* 0x01000e00ff0877ac */ /* 0x000ee20008000a00 */
[----:B------:R-:W-:Y:S01]  /*8610*/  MOV R3, 0x0 ;  /* 0x0000000000037802 */ /* 0x000fe20000000f00 */
[----:B------:R-:W-:Y:S02]  /*8620*/  HFMA2 R12, -RZ, RZ, 0, 5.9604644775390625e-08 ;  /* 0x00000001ff0c7431 */ /* 0x000fe400000001ff */
[----:B-1----:R-:W-:Y:S02]  /*8630*/  IMAD.MOV.U32 R8, RZ, RZ, 0x192 ;  /* 0x00000192ff087424 */ /* 0x002fe400078e00ff */
[----:B------:R-:W-:Y:S01]  /*8640*/  IMAD.MOV.U32 R13, RZ, RZ, RZ ;  /* 0x000000ffff0d7224 */ /* 0x000fe200078e00ff */
[----:B------:R-:W1:Y:S01]  /*8650*/  LDCU.64 UR6, c[0x4][0x78] ;  /* 0x01000f00ff0677ac */ /* 0x000e620008000a00 */
[----:B----4-:R-:W4:Y:S01]  /*8660*/  LDC.64 R2, c[0x4][R3] ;  /* 0x0100000003027b82 */ /* 0x010f220000000a00 */
        /* <DEDUP_REMOVED lines=9> */
.L_x_143:
[----:B------:R-:W-:Y:S01]  /*8700*/  ISETP.NE.AND P0, PT, R60, RZ, PT ;  /* 0x000000ff3c00720c */ /* 0x000fe20003f05270 */
[----:B------:R-:W-:Y:S05]  /*8710*/  WARPSYNC.ALL ;  /* 0x0000000000007948 */ /* 0x000fea0003800000 */
[----:B------:R-:W-:Y:S01]  /*8720*/  R2UR UR4, R25 ;  /* 0x00000000190472ca */ /* 0x000fe200000e0000 */
[----:B------:R-:W3:Y:S01]  /*8730*/  S2UR UR5, SR_CgaCtaId ;  /* 0x00000000000579c3 */ /* 0x000ee20000008800 */
[C---:B-1----:R-:W-:Y:S01]  /*8740*/  SHF.L.U32 R0, R28.reuse, 0x10, RZ ;  /* 0x000000101c007819 */ /* 0x042fe200000006ff */
[----:B------:R-:W-:Y:S01]  /*8750*/  BSSY.RECONVERGENT B0, `(.L_x_144) ;  /* 0x0000051000007945 */ /* 0x000fe20003800200 */
[----:B----4-:R-:W-:Y:S02]  /*8760*/  LOP3.LUT R2, R28, 0xffff0000, RZ, 0xc0, !PT ;  /* 0xffff00001c027812 */ /* 0x010fe400078ec0ff */
[C---:B------:R-:W-:Y:S02]  /*8770*/  SHF.L.U32 R3, R29.reuse, 0x10, RZ ;  /* 0x000000101d037819 */ /* 0x040fe400000006ff */
[----:B------:R-:W-:Y:S02]  /*8780*/  LOP3.LUT R20, R29, 0xffff0000, RZ, 0xc0, !PT ;  /* 0xffff00001d147812 */ /* 0x000fe400078ec0ff */
[C---:B------:R-:W-:Y:S02]  /*8790*/  SHF.L.U32 R21, R30.reuse, 0x10, RZ ;  /* 0x000000101e157819 */ /* 0x040fe400000006ff */
[----:B------:R-:W-:Y:S01]  /*87a0*/  LOP3.LUT R25, R30, 0xffff0000, RZ, 0xc0, !PT ;  /* 0xffff00001e197812 */ /* 0x000fe200078ec0ff */
[----:B------:R-:W1:Y:S01]  /*87b0*/  LDTM.16dp256bit.x4 R4, tmem[UR4+0x60] ;  /* 0x00006004000479ee */ /* 0x000e620008120000 */
[----:B------:R-:W-:Y:S01]  /*87c0*/  R2UR UR4, R26 ;  /* 0x000000001a0472ca */ /* 0x000fe200000e0000 */
[----:B------:R-:W-:Y:S01]  /*87d0*/  NOP ;  /* 0x0000000000007918 */ /* 0x000fe20000000000 */
[C---:B------:R-:W-:Y:S02]  /*87e0*/  SHF.L.U32 R26, R31.reuse, 0x10, RZ ;  /* 0x000000101f1a7819 */ /* 0x040fe400000006ff */
[----:B------:R-:W-:Y:S02]  /*87f0*/  LOP3.LUT R28, R31, 0xffff0000, RZ, 0xc0, !PT ;  /* 0xffff00001f1c7812 */ /* 0x000fe400078ec0ff */
[C---:B------:R-:W-:Y:S02]  /*8800*/  SHF.L.U32 R29, R36.reuse, 0x10, RZ ;  /* 0x00000010241d7819 */ /* 0x040fe400000006ff */
[----:B------:R-:W-:Y:S02]  /*8810*/  LOP3.LUT R30, R36, 0xffff0000, RZ, 0xc0, !PT ;  /* 0xffff0000241e7812 */ /* 0x000fe400078ec0ff */
[C---:B------:R-:W-:Y:S02]  /*8820*/  SHF.L.U32 R31, R37.reuse, 0x10, RZ ;  /* 0x00000010251f7819 */ /* 0x040fe400000006ff */
[----:B------:R-:W-:Y:S01]  /*8830*/  LOP3.LUT R32, R37, 0xffff0000, RZ, 0xc0, !PT ;  /* 0xffff000025207812 */ /* 0x000fe200078ec0ff */
[----:B------:R-:W-:Y:S01]  /*8840*/  UIADD3 UR4, UPT, UPT, UR4, 0x1a0, URZ ;  /* 0x000001a004047890 */ /* 0x000fe2000fffe0ff */
[C---:B------:R-:W-:Y:S02]  /*8850*/  SHF.L.U32 R33, R38.reuse, 0x10, RZ ;  /* 0x0000001026217819 */ /* 0x040fe400000006ff */
[----:B------:R-:W-:Y:S02]  /*8860*/  LOP3.LUT R34, R38, 0xffff0000, RZ, 0xc0, !PT ;  /* 0xffff000026227812 */ /* 0x000fe400078ec0ff */
[C---:B------:R-:W-:Y:S02]  /*8870*/  SHF.L.U32 R35, R39.reuse, 0x10, RZ ;  /* 0x0000001027237819 */ /* 0x040fe400000006ff */
[----:B------:R-:W-:Y:S01]  /*8880*/  LOP3.LUT R36, R39, 0xffff0000, RZ, 0xc0, !PT ;  /* 0xffff000027247812 */ /* 0x000fe200078ec0ff */
[C---:B-1----:R-:W-:Y:S01]  /*8890*/  FMUL R4, R24.reuse, R4 ;  /* 0x0000000418047220 */ /* 0x042fe20000400000 */
[----:B---3--:R-:W-:Y:S01]  /*88a0*/  UPRMT UR4, UR5, 0x654, UR4 ;  /* 0x0000065405047896 */ /* 0x008fe20008000004 */
[C---:B------:R-:W-:Y:S01]  /*88b0*/  FMUL R5, R24.reuse, R5 ;  /* 0x0000000518057220 */ /* 0x040fe20000400000 */
[C---:B------:R-:W-:Y:S01]  /*88c0*/  FMUL R6, R24.reuse, R6 ;  /* 0x0000000618067220 */ /* 0x040fe20000400000 */
[C---:B------:R-:W-:Y:S01]  /*88d0*/  FFMA R4, R27.reuse, R0, R4 ;  /* 0x000000001b047223 */ /* 0x040fe20000000004 */
[C---:B------:R-:W-:Y:S01]  /*88e0*/  FMUL R7, R24.reuse, R7 ;  /* 0x0000000718077220 */ /* 0x040fe20000400000 */
[C---:B------:R-:W-:Y:S01]  /*88f0*/  FFMA R5, R27.reuse, R2, R5 ;  /* 0x000000021b057223 */ /* 0x040fe20000000005 */
[C---:B------:R-:W-:Y:S01]  /*8900*/  FFMA R6, R27.reuse, R3, R6 ;  /* 0x000000031b067223 */ /* 0x040fe20000000006 */
[C---:B------:R-:W-:Y:S01]  /*8910*/  FMUL R8, R24.reuse, R8 ;  /* 0x0000000818087220 */ /* 0x040fe20000400000 */
[----:B------:R-:W-:Y:S01]  /*8920*/  FFMA R7, R27, R20, R7 ;  /* 0x000000141b077223 */ /* 0x000fe20000000007 */
[----:B------:R-:W-:Y:S01]  /*8930*/  SYNCS.ARRIVE.TRANS64.RED.A1T0 RZ, [UR4], RZ ;  /* 0x000000ffffff79a7 */ /* 0x000fe20008100404 */
[----:B------:R-:W-:Y:S01]  /*8940*/  F2FP.BF16.F32.PACK_AB R4, R5, R4 ;  /* 0x000000040504723e */ /* 0x000fe200000010ff */
[----:B------:R-:W-:Y:S01]  /*8950*/  FFMA R8, R27, R21, R8 ;  /* 0x000000151b087223 */ /* 0x000fe20000000008 */
[C---:B------:R-:W-:Y:S01]  /*8960*/  FMUL R9, R24.reuse, R9 ;  /* 0x0000000918097220 */ /* 0x040fe20000400000 */
[----:B------:R-:W-:Y:S01]  /*8970*/  F2FP.BF16.F32.PACK_AB R5, R7, R6 ;  /* 0x000000060705723e */ /* 0x000fe200000010ff */
[C---:B------:R-:W-:Y:S01]  /*8980*/  FMUL R0, R24.reuse, R10 ;  /* 0x0000000a18007220 */ /* 0x040fe20000400000 */
[C---:B------:R-:W-:Y:S01]  /*8990*/  FMUL R2, R24.reuse, R11 ;  /* 0x0000000b18027220 */ /* 0x040fe20000400000 */
[C---:B------:R-:W-:Y:S01]  /*89a0*/  FMUL R3, R24.reuse, R12 ;  /* 0x0000000c18037220 */ /* 0x040fe20000400000 */
[C---:B------:R-:W-:Y:S01]  /*89b0*/  FFMA R9, R27.reuse, R25, R9 ;  /* 0x000000191b097223 */ /* 0x040fe20000000009 */
[C---:B------:R-:W-:Y:S01]  /*89c0*/  FMUL R10, R24.reuse, R13 ;  /* 0x0000000d180a7220 */ /* 0x040fe20000400000 */
[C---:B------:R-:W-:Y:S01]  /*89d0*/  FFMA R0, R27.reuse, R26, R0 ;  /* 0x0000001a1b007223 */ /* 0x040fe20000000000 */
[C---:B------:R-:W-:Y:S01]  /*89e0*/  FMUL R11, R24.reuse, R14 ;  /* 0x0000000e180b7220 */ /* 0x040fe20000400000 */
[C---:B------:R-:W-:Y:S01]  /*89f0*/  FFMA R2, R27.reuse, R28, R2 ;  /* 0x0000001c1b027223 */ /* 0x040fe20000000002 */
[C---:B------:R-:W-:Y:S01]  /*8a00*/  FMUL R15, R24.reuse, R15 ;  /* 0x0000000f180f7220 */ /* 0x040fe20000400000 */
[C---:B------:R-:W-:Y:S01]  /*8a10*/  FMUL R12, R24.reuse, R16 ;  /* 0x00000010180c7220 */ /* 0x040fe20000400000 */
[C---:B------:R-:W-:Y:S01]  /*8a20*/  FFMA R3, R27.reuse, R29, R3 ;  /* 0x0000001d1b037223 */ /* 0x040fe20000000003 */
[C---:B------:R-:W-:Y:S01]  /*8a30*/  FMUL R13, R24.reuse, R17 ;  /* 0x00000011180d7220 */ /* 0x040fe20000400000 */
[C---:B------:R-:W-:Y:S01]  /*8a40*/  FFMA R10, R27.reuse, R30, R10 ;  /* 0x0000001e1b0a7223 */ /* 0x040fe2000000000a */
[C---:B------:R-:W-:Y:S01]  /*8a50*/  FMUL R14, R24.reuse, R18 ;  /* 0x00000012180e7220 */ /* 0x040fe20000400000 */
[C---:B------:R-:W-:Y:S01]  /*8a60*/  FFMA R11, R27.reuse, R31, R11 ;  /* 0x0000001f1b0b7223 */ /* 0x040fe2000000000b */
[C---:B------:R-:W-:Y:S01]  /*8a70*/  FFMA R15, R27.reuse, R32, R15 ;  /* 0x000000201b0f7223 */ /* 0x040fe2000000000f */
[----:B------:R-:W-:Y:S01]  /*8a80*/  FMUL R19, R24, R19 ;  /* 0x0000001318137220 */ /* 0x000fe20000400000 */
[C---:B------:R-:W-:Y:S01]  /*8a90*/  FFMA R12, R27.reuse, R33, R12 ;  /* 0x000000211b0c7223 */ /* 0x040fe2000000000c */
[C---:B------:R-:W-:Y:S01]  /*8aa0*/  FFMA R13, R27.reuse, R34, R13 ;  /* 0x000000221b0d7223 */ /* 0x040fe2000000000d */
[C---:B------:R-:W-:Y:S01]  /*8ab0*/  FFMA R14, R27.reuse, R35, R14 ;  /* 0x000000231b0e7223 */ /* 0x040fe2000000000e */
[----:B------:R-:W-:Y:S01]  /*8ac0*/  FFMA R19, R27, R36, R19 ;  /* 0x000000241b137223 */ /* 0x000fe20000000013 */
[----:B------:R-:W-:Y:S02]  /*8ad0*/  F2FP.BF16.F32.PACK_AB R6, R9, R8 ;  /* 0x000000080906723e */ /* 0x000fe400000010ff */
        /* <DEDUP_REMOVED lines=24> */
.L_x_145:
[----:B------:R-:W-:Y:S05]  /*8c60*/  BSYNC.RECONVERGENT B0 ;  /* 0x0000000000007941 */ /* 0x000fea0003800200 */
.L_x_144:
[----:B------:R-:W-:Y:S01]  /*8c70*/  BAR.SYNC.DEFER_BLOCKING 0x1, 0x80 ;  /* 0x0042000000007b1d */ /* 0x000fe20000010000 */
[----:B------:R-:W-:Y:S01]  /*8c80*/  UISETP.NE.AND UP0, UPT, UR47, -0x4, UPT ;  /* 0xfffffffc2f00788c */ /* 0x000fe2000bf05270 */
[----:B------:R-:W-:Y:S08]  /*8c90*/  IADD3 R22, PT, PT, R22, 0x1, RZ ;  /* 0x0000000116167810 */ /* 0x000ff00007ffe0ff */
[----:B------:R-:W-:Y:S05]  /*8ca0*/  BRA.U !UP0, `(.L_x_146) ;  /* 0x0000000108247547 */ /* 0x000fea000b800000 */
[----:B------:R-:W-:Y:S01]  /*8cb0*/  ISETP.NE.AND P0, PT, R61, RZ, PT ;  /* 0x000000ff3d00720c */ /* 0x000fe20003f05270 */
[----:B------:R-:W-:Y:S01]  /*8cc0*/  IMAD.U32 R0, RZ, RZ, UR46 ;  /* 0x0000002eff007e24 */ /* 0x000fe2000f8e00ff */
[----:B------:R-:W-:Y:S04]  /*8cd0*/  UIADD3 UR4, UPT, UPT, UR46, 0x1, URZ ;  /* 0x000000012e047890 */ /* 0x000fe8000fffe0ff */
[----:B------:R-:W-:Y:S04]  /*8ce0*/  UISETP.NE.AND UP0, UPT, UR4, 0x4, UPT ;  /* 0x000000040400788c */ /* 0x000fe8000bf05270 */
[----:B------:R-:W-:Y:S03]  /*8cf0*/  USEL UR46, UR4, URZ, UP0 ;  /* 0x000000ff042e7287 */ /* 0x000fe60008000000 */
[----:B------:R-:W-:Y:S05]  /*8d00*/  @P0 LEA R0, R0, UR44, 0x3 ;  /* 0x0000002c00000c11 */ /* 0x000fea000f8e18ff */
[----:B------:R-:W-:Y:S05]  /*8d10*/  @P0 VIADD R0, R0, 0x130 ;  /* 0x0000013000000836 */ /* 0x000fea0000000000 */
[----:B------:R-:W-:Y:S04]  /*8d20*/  @P0 PRMT R0, R68, 0x654, R0 ;  /* 0x0000065444000816 */ /* 0x000fe80000000000 */
[----:B------:R3:W-:Y:S03]  /*8d30*/  @P0 SYNCS.ARRIVE.TRANS64.RED.A1T0 RZ, [R0+URZ], RZ ;  /* 0x000000ff00ff09a7 */ /* 0x0007e600081004ff */
.L_x_146:
[----:B------:R-:W-:Y:S01]  /*8d40*/  R2UR UR5, R51 ;  /* 0x00000000330572ca */ /* 0x000fe200000e0000 */
[----:B------:R-:W-:Y:S01]  /*8d50*/  UISETP.NE.AND UP0, UPT, UR61, URZ, UPT ;  /* 0x000000ff3d00728c */ /* 0x000fe2000bf05270 */
[----:B------:R-:W-:Y:S01]  /*8d60*/  R2UR UR4, R52 ;  /* 0x00000000340472ca */ /* 0x000fe200000e0000 */
[----:B------:R-:W-:Y:S01]  /*8d70*/  UIADD3 UR47, UPT, UPT, UR47, 0x4, URZ ;  /* 0x000000042f2f7890 */ /* 0x000fe2000fffe0ff */
[----:B------:R-:W-:Y:S01]  /*8d80*/  ISETP.NE.AND P0, PT, R55, 0x2, PT ;  /* 0x000000023700780c */ /* 0x000fe20003f05270 */
[----:B------:R-:W-:Y:S01]  /*8d90*/  UMOV UR36, UR60 ;  /* 0x0000003c00247c82 */ /* 0x000fe20008000000 */
[----:B------:R-:W-:Y:S02]  /*8da0*/  ISETP.NE.AND P1, PT, R22, 0x4, PT ;  /* 0x000000041600780c */ /* 0x000fe40003f25270 */
[----:B------:R-:W-:Y:S02]  /*8db0*/  SEL R2, RZ, 0x1, P0 ;  /* 0x00000001ff027807 */ /* 0x000fe40000000000 */
[----:B---3--:R-:W-:Y:S02]  /*8dc0*/  SEL R0, RZ, 0x1, P1 ;  /* 0x00000001ff007807 */ /* 0x008fe40000800000 */
[----:B------:R-:W-:Y:S01]  /*8dd0*/  LOP3.LUT R56, R56, R2, RZ, 0x3c, !PT ;  /* 0x0000000238387212 */ /* 0x000fe200078e3cff */
[----:B------:R-:W-:Y:S01]  /*8de0*/  UIADD3 UR20, UPT, UPT, UR37, UR5, URZ ;  /* 0x0000000525147290 */ /* 0x000fe2000fffe0ff */
[----:B------:R-:W-:Y:S01]  /*8df0*/  LOP3.LUT R57, R57, R0, RZ, 0x3c, !PT ;  /* 0x0000000039397212 */ /* 0x000fe200078e3cff */
[----:B------:R-:W-:Y:S01]  /*8e00*/  UIADD3 UR16, UPT, UPT, UR38, UR4, URZ ;  /* 0x0000000426107290 */ /* 0x000fe2000fffe0ff */
[----:B------:R-:W-:Y:S02]  /*8e10*/  SEL R55, R55, RZ, P0 ;  /* 0x000000ff37377207 */ /* 0x000fe40000000000 */
[----:B------:R-:W-:Y:S01]  /*8e20*/  SEL R22, R22, RZ, P1 ;  /* 0x000000ff16167207 */ /* 0x000fe20000800000 */
[----:B------:R-:W-:Y:S08]  /*8e30*/  BRA.U UP0, `(.L_x_147) ;  /* 0xffffffcd00cc7547 */ /* 0x000ff0000b83ffff */
[----:B------:R-:W3:Y:S01]  /*8e40*/  LDCU.64 UR4, c[0x0][0x888] ;  /* 0x00011100ff0477ac */ /* 0x000ee20008000a00 */
[----:B------:R-:W4:Y:S01]  /*8e50*/  LDCU.64 UR6, c[0x0][0x890] ;  /* 0x00011200ff0677ac */ /* 0x000f220008000a00 */
[----:B---3--:R-:W-:Y:S02]  /*8e60*/  ISETP.NE.U32.AND P2, PT, RZ, UR4, PT ;  /* 0x00000004ff007c0c */ /* 0x008fe4000bf45070 */
[----:B----4-:R-:W-:Y:S02]  /*8e70*/  ISETP.NE.U32.AND P1, PT, RZ, UR6, PT ;  /* 0x00000006ff007c0c */ /* 0x010fe4000bf25070 */
[----:B------:R-:W-:Y:S02]  /*8e80*/  ISETP.NE.AND.EX P2, PT, RZ, UR5, PT, P2 ;  /* 0x00000005ff007c0c */ /* 0x000fe4000bf45320 */
[----:B------:R-:W-:-:S13]  /*8e90*/  ISETP.NE.AND.EX P0, PT, RZ, UR7, PT, P1 ;  /* 0x00000007ff007c0c */ /* 0x000fda000bf05310 */
[----:B------:R-:W-:Y:S05]  /*8ea0*/  @P2 BRA P0, `(.L_x_148) ;  /* 0x00000000003c2947 */ /* 0x000fea0000000000 */
[----:B------:R-:W-:-:S13]  /*8eb0*/  ISETP.NE.AND.EX P1, PT, RZ, UR7, PT, P1 ;  /* 0x00000007ff007c0c */ /* 0x000fda000bf25310 */
[----:B------:R-:W-:Y:S05]  /*8ec0*/  @P1 BRA `(.L_x_149) ;  /* 0x00000000000c1947 */ /* 0x000fea0003800000 */
[----:B------:R-:W-:-:S13]  /*8ed0*/  FSETP.NEU.AND P0, PT, R27, RZ, PT ;  /* 0x000000ff1b00720b */ /* 0x000fda0003f0d000 */
[----:B------:R-:W-:Y:S05]  /*8ee0*/  @!P0 EXIT ;  /* 0x000000000000894d */ /* 0x000fea0003800000 */
[----:B------:R-:W-:Y:S05]  /*8ef0*/  BRA `(.L_x_148) ;  /* 0x0000000000287947 */ /* 0x000fea0003800000 */
.L_x_149:
[----:B------:R-:W-:Y:S01]  /*8f00*/  ISETP.NE.AND P0, PT, R54, RZ, PT ;  /* 0x000000ff3600720c */ /* 0x000fe20003f05270 */
[----:B------:R-:W-:-:S12]  /*8f10*/  BSSY.RECONVERGENT B0, `(.L_x_148) ;  /* 0x0000008000007945 */ /* 0x000fd80003800200 */
[----:B------:R-:W-:Y:S05]  /*8f20*/  @P0 BRA `(.L_x_150) ;  /* 0x0000000000100947 */ /* 0x000fea0003800000 */
[----:B------:R-:W-:-:S04]  /*8f30*/  ISETP.NE.U32.AND P0, PT, RZ, UR4, PT ;  /* 0x00000004ff007c0c */ /* 0x000fc8000bf05070 */
[----:B------:R-:W-:-:S13]  /*8f40*/  ISETP.NE.AND.EX P0, PT, RZ, UR5, PT, P0 ;  /* 0x00000005ff007c0c */ /* 0x000fda000bf05300 */
[----:B------:R-:W-:Y:S05]  /*8f50*/  @!P0 EXIT ;  /* 0x000000000000894d */ /* 0x000fea0003800000 */
[----:B------:R-:W-:Y:S05]  /*8f60*/  BRA `(.L_x_151) ;  /* 0x0000000000087947 */ /* 0x000fea0003800000 */
.L_x_150:
[----:B------:R-:W-:-:S13]  /*8f70*/  FSETP.NEU.AND P0, PT, R27, RZ, PT ;  /* 0x000000ff1b00720b */ /* 0x000fda0003f0d000 */
[----:B------:R-:W-:Y:S05]  /*8f80*/  @!P0 EXIT ;  /* 0x000000000000894d */ /* 0x000fea0003800000 */
.L_x_151:
[----:B------:R-:W-:Y:S05]  /*8f90*/  BSYNC.RECONVERGENT B0 ;  /* 0x0000000000007941 */ /* 0x000fea0003800200 */
.L_x_148:
[----:B------:R-:W3:Y:S01]  /*8fa0*/  S2UR UR7, SR_CgaCtaId ;  /* 0x00000000000779c3 */ /* 0x000ee20000008800 */
[----:B------:R-:W-:Y:S01]  /*8fb0*/  ULEA UR6, UR46, UR44, 0x3 ;  /* 0x0000002c2e067291 */ /* 0x000fe2000f8e18ff */
[----:B------:R-:W-:-:S04]  /*8fc0*/  DEPBAR.LE SB0, 0x0 ;  /* 0x000080000000791a */ /* 0x000fc80000000000 */
[----:B------:R-:W-:-:S04]  /*8fd0*/  UIADD3 UR6, UPT, UPT, UR6, 0x130, URZ ;  /* 0x0000013006067890 */ /* 0x000fc8000fffe0ff */
[----:B---3--:R-:W-:-:S09]  /*8fe0*/  UPRMT UR6, UR7, 0x654, UR6 ;  /* 0x0000065407067896 */ /* 0x008fd20008000006 */
[----:B------:R-:W-:Y:S01]  /*8ff0*/  SYNCS.ARRIVE.TRANS64.RED.A1T0 RZ, [UR6], RZ ;  /* 0x000000ffffff79a7 */ /* 0x000fe20008100406 */
[----:B------:R-:W-:Y:S05]  /*9000*/  EXIT ;  /* 0x000000000000794d */ /* 0x000fea0003800000 */
.L_x_25:
[----:B-1----:R1:W3:Y:S02]  /*9010*/  SYNCS.PHASECHK.TRANS64.TRYWAIT P0, [R0+URZ+0x1d0], R2 ;  /* 0x0001d002000075a7 */ /* 0x0022e400080011ff */
[----:B---3--:R-:W-:Y:S05]  /*9020*/  @!P0 NANOSLEEP.SYNCS 0x989680 ;  /* 0x009896800000895d */ /* 0x008fea0003900000 */
[----:B------:R-:W3:Y:S02]  /*9030*/  @!P0 SYNCS.PHASECHK.TRANS64 P0, [R0+URZ+0x1d0], R2 ;  /* 0x0001d002000085a7 */ /* 0x000ee400080010ff */
[----:B---3--:R-:W-:Y:S05]  /*9040*/  @!P0 BRA `(.L_x_25) ;  /* 0xfffffffc00f08947 */ /* 0x008fea000383ffff */
[----:B------:R-:W-:Y:S05]  /*9050*/  BRA `(.L_x_152) ;  /* 0xffffff8c00247947 */ /* 0x000fea000383ffff */
.L_x_28:
[----:B-1----:R-:W-:-:S07]  /*9060*/  MOV R0, UR33 ;  /* 0x0000002100007c02 */ /* 0x002fce0008000f00 */
.L_x_153:
[----:B-1----:R1:W3:Y:S02]  /*9070*/  SYNCS.PHASECHK.TRANS64.TRYWAIT P0, [R0+URZ+0x88], R3 ;  /* 0x00008803000075a7 */ /* 0x0022e400080011ff */
[----:B---3--:R-:W-:Y:S05]  /*9080*/  @!P0 NANOSLEEP.SYNCS 0x989680 ;  /* 0x009896800000895d */ /* 0x008fea0003900000 */
[----:B------:R-:W3:Y:S02]  /*9090*/  @!P0 SYNCS.PHASECHK.TRANS64 P0, [R0+URZ+0x88], R3 ;  /* 0x00008803000085a7 */ /* 0x000ee400080010ff */
[----:B---3--:R-:W-:Y:S05]  /*90a0*/  @!P0 BRA `(.L_x_153) ;  /* 0xfffffffc00f08947 */ /* 0x008fea000383ffff */
[----:B------:R-:W-:Y:S05]  /*90b0*/  BRA `(.L_x_27) ;  /* 0xffffff8c00687947 */ /* 0x000fea000383ffff */
.L_x_35:
[----:B-1----:R-:W-:-:S07]  /*90c0*/  MOV R0, UR17 ;  /* 0x0000001100007c02 */ /* 0x002fce0008000f00 */
.L_x_154:
[----:B-1----:R1:W3:Y:S02]  /*90d0*/  SYNCS.PHASECHK.TRANS64.TRYWAIT P0, [R0+URZ+0x88], R3 ;  /* 0x00008803000075a7 */ /* 0x0022e400080011ff */
[----:B---3--:R-:W-:Y:S05]  /*90e0*/  @!P0 NANOSLEEP.SYNCS 0x989680 ;  /* 0x009896800000895d */ /* 0x008fea0003900000 */
[----:B------:R-:W3:Y:S02]  /*90f0*/  @!P0 SYNCS.PHASECHK.TRANS64 P0, [R0+URZ+0x88], R3 ;  /* 0x00008803000085a7 */ /* 0x000ee400080010ff */
[----:B---3--:R-:W-:Y:S05]  /*9100*/  @!P0 BRA `(.L_x_154) ;  /* 0xfffffffc00f08947 */ /* 0x008fea000383ffff */
[----:B------:R-:W-:Y:S05]  /*9110*/  BRA `(.L_x_34) ;  /* 0xffffff9000307947 */ /* 0x000fea000383ffff */
.L_x_40:
[----:B-1----:R1:W3:Y:S02]  /*9120*/  SYNCS.PHASECHK.TRANS64.TRYWAIT P0, [R3+URZ+0x160], R0 ;  /* 0x00016000030075a7 */ /* 0x0022e400080011ff */
[----:B---3--:R-:W-:Y:S05]  /*9130*/  @!P0 NANOSLEEP.SYNCS 0x989680 ;  /* 0x009896800000895d */ /* 0x008fea0003900000 */
[----:B------:R-:W3:Y:S02]  /*9140*/  @!P0 SYNCS.PHASECHK.TRANS64 P0, [R3+URZ+0x160], R0 ;  /* 0x00016000030085a7 */ /* 0x000ee400080010ff */
[----:B---3--:R-:W-:Y:S05]  /*9150*/  @!P0 BRA `(.L_x_40) ;  /* 0xfffffffc00f08947 */ /* 0x008fea000383ffff */
[----:B------:R-:W-:Y:S05]  /*9160*/  BRA `(.L_x_155) ;  /* 0xffffff9000d07947 */ /* 0x000fea000383ffff */
.L_x_44:
[----:B------:R-:W-:-:S07]  /*9170*/  MOV R0, UR4 ;  /* 0x0000000400007c02 */ /* 0x000fce0008000f00 */
.L_x_156:
[----:B-1----:R1:W3:Y:S02]  /*9180*/  SYNCS.PHASECHK.TRANS64.TRYWAIT P0, [R0+URZ], R2 ;  /* 0x00000002000075a7 */ /* 0x0022e400080011ff */
[----:B---3--:R-:W-:Y:S05]  /*9190*/  @!P0 NANOSLEEP.SYNCS 0x989680 ;  /* 0x009896800000895d */ /* 0x008fea0003900000 */
[----:B------:R-:W3:Y:S02]  /*91a0*/  @!P0 SYNCS.PHASECHK.TRANS64 P0, [R0+URZ], R2 ;  /* 0x00000002000085a7 */ /* 0x000ee400080010ff */
[----:B---3--:R-:W-:Y:S05]  /*91b0*/  @!P0 BRA `(.L_x_156) ;  /* 0xfffffffc00f08947 */ /* 0x008fea000383ffff */
[----:B------:R-:W-:Y:S05]  /*91c0*/  BRA `(.L_x_157) ;  /* 0xffffff98007c7947 */ /* 0x000fea000383ffff */
.L_x_45:
[----:B------:R-:W-:-:S07]  /*91d0*/  MOV R0, UR5 ;  /* 0x0000000500007c02 */ /* 0x000fce0008000f00 */
.L_x_158:
[----:B-1----:R1:W3:Y:S02]  /*91e0*/  SYNCS.PHASECHK.TRANS64.TRYWAIT P0, [R0+URZ], R3 ;  /* 0x00000003000075a7 */ /* 0x0022e400080011ff */
[----:B---3--:R-:W-:Y:S05]  /*91f0*/  @!P0 NANOSLEEP.SYNCS 0x989680 ;  /* 0x009896800000895d */ /* 0x008fea0003900000 */
[----:B------:R-:W3:Y:S02]  /*9200*/  @!P0 SYNCS.PHASECHK.TRANS64 P0, [R0+URZ], R3 ;  /* 0x00000003000085a7 */ /* 0x000ee400080010ff */
[----:B---3--:R-:W-:Y:S05]  /*9210*/  @!P0 BRA `(.L_x_158) ;  /* 0xfffffffc00f08947 */ /* 0x008fea000383ffff */
[----:B------:R-:W-:Y:S05]  /*9220*/  BRA `(.L_x_159) ;  /* 0xffffff9800887947 */ /* 0x000fea000383ffff */
.L_x_46:
[----:B------:R-:W-:-:S07]  /*9230*/  MOV R0, UR5 ;  /* 0x0000000500007c02 */ /* 0x000fce0008000f00 */
.L_x_160:
[----:B-1----:R1:W3:Y:S02]  /*9240*/  SYNCS.PHASECHK.TRANS64.TRYWAIT P0, [R0+URZ], R3 ;  /* 0x00000003000075a7 */ /* 0x0022e400080011ff */
[----:B---3--:R-:W-:Y:S05]  /*9250*/  @!P0 NANOSLEEP.SYNCS 0x989680 ;  /* 0x009896800000895d */ /* 0x008fea0003900000 */
[----:B------:R-:W3:Y:S02]  /*9260*/  @!P0 SYNCS.PHASECHK.TRANS64 P0, [R0+URZ], R3 ;  /* 0x00000003000085a7 */ /* 0x000ee400080010ff */
[----:B---3--:R-:W-:Y:S05]  /*9270*/  @!P0 BRA `(.L_x_160) ;  /* 0xfffffffc00f08947 */ /* 0x008fea000383ffff */
[----:B------:R-:W-:Y:S05]  /*9280*/  BRA `(.L_x_161) ;  /* 0xffffff9800947947 */ /* 0x000fea000383ffff */
.L_x_47:
[----:B------:R-:W-:-:S07]  /*9290*/  MOV R0, UR5 ;  /* 0x0000000500007c02 */ /* 0x000fce0008000f00 */
.L_x_162:
[----:B-1----:R1:W3:Y:S02]  /*92a0*/  SYNCS.PHASECHK.TRANS64.TRYWAIT P0, [R0+URZ], R3 ;  /* 0x00000003000075a7 */ /* 0x0022e400080011ff */
[----:B---3--:R-:W-:Y:S05]  /*92b0*/  @!P0 NANOSLEEP.SYNCS 0x989680 ;  /* 0x009896800000895d */ /* 0x008fea0003900000 */
[----:B------:R-:W3:Y:S02]  /*92c0*/  @!P0 SYNCS.PHASECHK.TRANS64 P0, [R0+URZ], R3 ;  /* 0x00000003000085a7 */ /* 0x000ee400080010ff */
[----:B---3--:R-:W-:Y:S05]  /*92d0*/  @!P0 BRA `(.L_x_162) ;  /* 0xfffffffc00f08947 */ /* 0x008fea000383ffff */
[----:B------:R-:W-:Y:S05]  /*92e0*/  BRA `(.L_x_163) ;  /* 0xffffff9800a07947 */ /* 0x000fea000383ffff */
.L_x_48:
[----:B------:R-:W-:-:S07]  /*92f0*/  MOV R0, UR5 ;  /* 0x0000000500007c02 */ /* 0x000fce0008000f00 */
.L_x_164:
[----:B-1----:R1:W3:Y:S02]  /*9300*/  SYNCS.PHASECHK.TRANS64.TRYWAIT P0, [R0+URZ], R3 ;  /* 0x00000003000075a7 */ /* 0x0022e400080011ff */
[----:B---3--:R-:W-:Y:S05]  /*9310*/  @!P0 NANOSLEEP.SYNCS 0x989680 ;  /* 0x009896800000895d */ /* 0x008fea0003900000 */
[----:B------:R-:W3:Y:S02]  /*9320*/  @!P0 SYNCS.PHASECHK.TRANS64 P0, [R0+URZ], R3 ;  /* 0x00000003000085a7 */ /* 0x000ee400080010ff */
[----:B---3--:R-:W-:Y:S05]  /*9330*/  @!P0 BRA `(.L_x_164) ;  /* 0xfffffffc00f08947 */ /* 0x008fea000383ffff */
[----:B------:R-:W-:Y:S05]  /*9340*/  BRA `(.L_x_165) ;  /* 0xffffff9800ac7947 */ /* 0x000fea000383ffff */
.L_x_49:
[----:B------:R-:W-:-:S07]  /*9350*/  MOV R0, UR5 ;  /* 0x0000000500007c02 */ /* 0x000fce0008000f00 */
.L_x_166:
[----:B-1----:R1:W3:Y:S02]  /*9360*/  SYNCS.PHASECHK.TRANS64.TRYWAIT P0, [R0+URZ], R3 ;  /* 0x00000003000075a7 */ /* 0x0022e400080011ff */
[----:B---3--:R-:W-:Y:S05]  /*9370*/  @!P0 NANOSLEEP.SYNCS 0x989680 ;  /* 0x009896800000895d */ /* 0x008fea0003900000 */
[----:B------:R-:W3:Y:S02]  /*9380*/  @!P0 SYNCS.PHASECHK.TRANS64 P0, [R0+URZ], R3 ;  /* 0x00000003000085a7 */ /* 0x000ee400080010ff */
[----:B---3--:R-:W-:Y:S05]  /*9390*/  @!P0 BRA `(.L_x_166) ;  /* 0xfffffffc00f08947 */ /* 0x008fea000383ffff */
[----:B------:R-:W-:Y:S05]  /*93a0*/  BRA `(.L_x_167) ;  /* 0xffffff9800b87947 */ /* 0x000fea000383ffff */
.L_x_50:
[----:B------:R-:W-:-:S07]  /*93b0*/  MOV R0, UR5 ;  /* 0x0000000500007c02 */ /* 0x000fce0008000f00 */
.L_x_168:
[----:B-1----:R1:W3:Y:S02]  /*93c0*/  SYNCS.PHASECHK.TRANS64.TRYWAIT P0, [R0+URZ], R3 ;  /* 0x00000003000075a7 */ /* 0x0022e400080011ff */
[----:B---3--:R-:W-:Y:S05]  /*93d0*/  @!P0 NANOSLEEP.SYNCS 0x989680 ;  /* 0x009896800000895d */ /* 0x008fea0003900000 */
[----:B------:R-:W3:Y:S02]  /*93e0*/  @!P0 SYNCS.PHASECHK.TRANS64 P0, [R0+URZ], R3 ;  /* 0x00000003000085a7 */ /* 0x000ee400080010ff */
[----:B---3--:R-:W-:Y:S05]  /*93f0*/  @!P0 BRA `(.L_x_168) ;  /* 0xfffffffc00f08947 */ /* 0x008fea000383ffff */
[----:B------:R-:W-:Y:S05]  /*9400*/  BRA `(.L_x_169) ;  /* 0xffffff9800c47947 */ /* 0x000fea000383ffff */
.L_x_51:
[----:B------:R-:W-:-:S07]  /*9410*/  MOV R0, UR5 ;  /* 0x0000000500007c02 */ /* 0x000fce0008000f00 */
.L_x_170:
[----:B-1----:R1:W3:Y:S02]  /*9420*/  SYNCS.PHASECHK.TRANS64.TRYWAIT P0, [R0+URZ], R3 ;  /* 0x00000003000075a7 */ /* 0x0022e400080011ff */
[----:B---3--:R-:W-:Y:S05]  /*9430*/  @!P0 NANOSLEEP.SYNCS 0x989680 ;  /* 0x009896800000895d */ /* 0x008fea0003900000 */
[----:B------:R-:W3:Y:S02]  /*9440*/  @!P0 SYNCS.PHASECHK.TRANS64 P0, [R0+URZ], R3 ;  /* 0x00000003000085a7 */ /* 0x000ee400080010ff */
[----:B---3--:R-:W-:Y:S05]  /*9450*/  @!P0 BRA `(.L_x_170) ;  /* 0xfffffffc00f08947 */ /* 0x008fea000383ffff */
[----:B------:R-:W-:Y:S05]  /*9460*/  BRA `(.L_x_171) ;  /* 0xffffff9800d07947 */ /* 0x000fea000383ffff */
.L_x_52:
[----:B------:R-:W-:-:S07]  /*9470*/  MOV R0, UR5 ;  /* 0x0000000500007c02 */ /* 0x000fce0008000f00 */
.L_x_172:
[----:B-1----:R1:W3:Y:S02]  /*9480*/  SYNCS.PHASECHK.TRANS64.TRYWAIT P0, [R0+URZ], R3 ;  /* 0x00000003000075a7 */ /* 0x0022e400080011ff */
[----:B---3--:R-:W-:Y:S05]  /*9490*/  @!P0 NANOSLEEP.SYNCS 0x989680 ;  /* 0x009896800000895d */ /* 0x008fea0003900000 */
[----:B------:R-:W3:Y:S02]  /*94a0*/  @!P0 SYNCS.PHASECHK.TRANS64 P0, [R0+URZ], R3 ;  /* 0x00000003000085a7 */ /* 0x000ee400080010ff */
[----:B---3--:R-:W-:Y:S05]  /*94b0*/  @!P0 BRA `(.L_x_172) ;  /* 0xfffffffc00f08947 */ /* 0x008fea000383ffff */
[----:B------:R-:W-:Y:S05]  /*94c0*/  BRA `(.L_x_173) ;  /* 0xffffff9800dc7947 */ /* 0x000fea000383ffff */
.L_x_53:
[----:B------:R-:W-:-:S07]  /*94d0*/  MOV R0, UR5 ;  /* 0x0000000500007c02 */ /* 0x000fce0008000f00 */
.L_x_174:
[----:B-1----:R1:W3:Y:S02]  /*94e0*/  SYNCS.PHASECHK.TRANS64.TRYWAIT P0, [R0+URZ], R3 ;  /* 0x00000003000075a7 */ /* 0x0022e400080011ff */
[----:B---3--:R-:W-:Y:S05]  /*94f0*/  @!P0 NANOSLEEP.SYNCS 0x989680 ;  /* 0x009896800000895d */ /* 0x008fea0003900000 */
[----:B------:R-:W3:Y:S02]  /*9500*/  @!P0 SYNCS.PHASECHK.TRANS64 P0, [R0+URZ], R3 ;  /* 0x00000003000085a7 */ /* 0x000ee400080010ff */
[----:B---3--:R-:W-:Y:S05]  /*9510*/  @!P0 BRA `(.L_x_174) ;  /* 0xfffffffc00f08947 */ /* 0x008fea000383ffff */
[----:B------:R-:W-:Y:S05]  /*9520*/  BRA `(.L_x_175) ;  /* 0xffffff9800e87947 */ /* 0x000fea000383ffff */
.L_x_54:
[----:B------:R-:W-:-:S07]  /*9530*/  MOV R0, UR5 ;  /* 0x0000000500007c02 */ /* 0x000fce0008000f00 */
.L_x_176:
[----:B-1----:R1:W3:Y:S02]  /*9540*/  SYNCS.PHASECHK.TRANS64.TRYWAIT P0, [R0+URZ], R3 ;  /* 0x00000003000075a7 */ /* 0x0022e400080011ff */
[----:B---3--:R-:W-:Y:S05]  /*9550*/  @!P0 NANOSLEEP.SYNCS 0x989680 ;  /* 0x009896800000895d */ /* 0x008fea0003900000 */
[----:B------:R-:W3:Y:S02]  /*9560*/  @!P0 SYNCS.PHASECHK.TRANS64 P0, [R0+URZ], R3 ;  /* 0x00000003000085a7 */ /* 0x000ee400080010ff */
[----:B---3--:R-:W-:Y:S05]  /*9570*/  @!P0 BRA `(.L_x_176) ;  /* 0xfffffffc00f08947 */ /* 0x008fea000383ffff */
[----:B------:R-:W-:Y:S05]  /*9580*/  BRA `(.L_x_177) ;  /* 0xffffff9800f47947 */ /* 0x000fea000383ffff */
.L_x_55:
[----:B------:R-:W-:-:S07]  /*9590*/  MOV R0, UR5 ;  /* 0x0000000500007c02 */ /* 0x000fce0008000f00 */
.L_x_178:
[----:B-1----:R1:W3:Y:S02]  /*95a0*/  SYNCS.PHASECHK.TRANS64.TRYWAIT P0, [R0+URZ], R3 ;  /* 0x00000003000075a7 */ /* 0x0022e400080011ff */
[----:B---3--:R-:W-:Y:S05]  /*95b0*/  @!P0 NANOSLEEP.SYNCS 0x989680 ;  /* 0x009896800000895d */ /* 0x008fea0003900000 */
[----:B------:R-:W3:Y:S02]  /*95c0*/  @!P0 SYNCS.PHASECHK.TRANS64 P0, [R0+URZ], R3 ;  /* 0x00000003000085a7 */ /* 0x000ee400080010ff */
[----:B---3--:R-:W-:Y:S05]  /*95d0*/  @!P0 BRA `(.L_x_178) ;  /* 0xfffffffc00f08947 */ /* 0x008fea000383ffff */
[----:B------:R-:W-:Y:S05]  /*95e0*/  BRA `(.L_x_179) ;  /* 0xffffff9c00007947 */ /* 0x000fea000383ffff */
.L_x_56:
[----:B------:R-:W-:-:S07]  /*95f0*/  MOV R0, UR5 ;  /* 0x0000000500007c02 */ /* 0x000fce0008000f00 */
.L_x_180:
[----:B-1----:R1:W3:Y:S02]  /*9600*/  SYNCS.PHASECHK.TRANS64.TRYWAIT P0, [R0+URZ], R3 ;  /* 0x00000003000075a7 */ /* 0x0022e400080011ff */
[----:B---3--:R-:W-:Y:S05]  /*9610*/  @!P0 NANOSLEEP.SYNCS 0x989680 ;  /* 0x009896800000895d */ /* 0x008fea0003900000 */
[----:B------:R-:W3:Y:S02]  /*9620*/  @!P0 SYNCS.PHASECHK.TRANS64 P0, [R0+URZ], R3 ;  /* 0x00000003000085a7 */ /* 0x000ee400080010ff */
[----:B---3--:R-:W-:Y:S05]  /*9630*/  @!P0 BRA `(.L_x_180) ;  /* 0xfffffffc00f08947 */ /* 0x008fea000383ffff */
[----:B------:R-:W-:Y:S05]  /*9640*/  BRA `(.L_x_181) ;  /* 0xffffff9c000c7947 */ /* 0x000fea000383ffff */
.L_x_57:
[----:B------:R-:W-:-:S07]  /*9650*/  MOV R0, UR5 ;  /* 0x0000000500007c02 */ /* 0x000fce0008000f00 */
.L_x_182:
[----:B-1----:R1:W3:Y:S02]  /*9660*/  SYNCS.PHASECHK.TRANS64.TRYWAIT P0, [R0+URZ], R3 ;  /* 0x00000003000075a7 */ /* 0x0022e400080011ff */
[----:B---3--:R-:W-:Y:S05]  /*9670*/  @!P0 NANOSLEEP.SYNCS 0x989680 ;  /* 0x009896800000895d */ /* 0x008fea0003900000 */
[----:B------:R-:W3:Y:S02]  /*9680*/  @!P0 SYNCS.PHASECHK.TRANS64 P0, [R0+URZ], R3 ;  /* 0x00000003000085a7 */ /* 0x000ee400080010ff */
[----:B---3--:R-:W-:Y:S05]  /*9690*/  @!P0 BRA `(.L_x_182) ;  /* 0xfffffffc00f08947 */ /* 0x008fea000383ffff */
[----:B------:R-:W-:Y:S05]  /*96a0*/  BRA `(.L_x_183) ;  /* 0xffffff9c00187947 */ /* 0x000fea000383ffff */
.L_x_58:
[----:B------:R-:W-:-:S07]  /*96b0*/  MOV R0, UR5 ;  /* 0x0000000500007c02 */ /* 0x000fce0008000f00 */
.L_x_184:
[----:B-1----:R1:W3:Y:S02]  /*96c0*/  SYNCS.PHASECHK.TRANS64.TRYWAIT P0, [R0+URZ], R3 ;  /* 0x00000003000075a7 */ /* 0x0022e400080011ff */
[----:B---3--:R-:W-:Y:S05]  /*96d0*/  @!P0 NANOSLEEP.SYNCS 0x989680 ;  /* 0x009896800000895d */ /* 0x008fea0003900000 */
[----:B------:R-:W3:Y:S02]  /*96e0*/  @!P0 SYNCS.PHASECHK.TRANS64 P0, [R0+URZ], R3 ;  /* 0x00000003000085a7 */ /* 0x000ee400080010ff */
[----:B---3--:R-:W-:Y:S05]  /*96f0*/  @!P0 BRA `(.L_x_184) ;  /* 0xfffffffc00f08947 */ /* 0x008fea000383ffff */
[----:B------:R-:W-:Y:S05]  /*9700*/  BRA `(.L_x_185) ;  /* 0xffffff9c00247947 */ /* 0x000fea000383ffff */
.L_x_59:
[----:B------:R-:W-:-:S07]  /*9710*/  MOV R0, UR5 ;  /* 0x0000000500007c02 */ /* 0x000fce0008000f00 */
.L_x_186:
[----:B-1----:R1:W3:Y:S02]  /*9720*/  SYNCS.PHASECHK.TRANS64.TRYWAIT P0, [R0+URZ], R3 ;  /* 0x00000003000075a7 */ /* 0x0022e400080011ff */
[----:B---3--:R-:W-:Y:S05]  /*9730*/  @!P0 NANOSLEEP.SYNCS 0x989680 ;  /* 0x009896800000895d */ /* 0x008fea0003900000 */
[----:B------:R-:W3:Y:S02]  /*9740*/  @!P0 SYNCS.PHASECHK.TRANS64 P0, [R0+URZ], R3 ;  /* 0x00000003000085a7 */ /* 0x000ee400080010ff */
[----:B---3--:R-:W-:Y:S05]  /*9750*/  @!P0 BRA `(.L_x_186) ;  /* 0xfffffffc00f08947 */ /* 0x008fea000383ffff */
[----:B------:R-:W-:Y:S05]  /*9760*/  BRA `(.L_x_187) ;  /* 0xffffff9c00307947 */ /* 0x000fea000383ffff */
.L_x_62:
[----:B--2---:R2:W3:Y:S02]  /*9770*/  SYNCS.PHASECHK.TRANS64.TRYWAIT P0, [R2+URZ+0x1c0], R4 ;  /* 0x0001c004020075a7 */ /* 0x0044e400080011ff */
[----:B---3--:R-:W-:Y:S05]  /*9780*/  @!P0 NANOSLEEP.SYNCS 0x989680 ;  /* 0x009896800000895d */ /* 0x008fea0003900000 */
[----:B------:R-:W3:Y:S02]  /*9790*/  @!P0 SYNCS.PHASECHK.TRANS64 P0, [R2+URZ+0x1c0], R4 ;  /* 0x0001c004020085a7 */ /* 0x000ee400080010ff */
[----:B---3--:R-:W-:Y:S05]  /*97a0*/  @!P0 BRA `(.L_x_62) ;  /* 0xfffffffc00f08947 */ /* 0x008fea000383ffff */
[----:B------:R-:W-:Y:S05]  /*97b0*/  BRA `(.L_x_188) ;  /* 0xffffff9c00947947 */ /* 0x000fea000383ffff */
.L_x_63:
[----:B------:R-:W-:-:S07]  /*97c0*/  MOV R2, UR4 ;  /* 0x0000000400027c02 */ /* 0x000fce0008000f00 */
.L_x_189:
[----:B--2---:R2:W3:Y:S02]  /*97d0*/  SYNCS.PHASECHK.TRANS64.TRYWAIT P0, [R2+URZ+0x170], R5 ;  /* 0x00017005020075a7 */ /* 0x0044e400080011ff */
[----:B---3--:R-:W-:Y:S05]  /*97e0*/  @!P0 NANOSLEEP.SYNCS 0x989680 ;  /* 0x009896800000895d */ /* 0x008fea0003900000 */
[----:B------:R-:W3:Y:S02]  /*97f0*/  @!P0 SYNCS.PHASECHK.TRANS64 P0, [R2+URZ+0x170], R5 ;  /* 0x00017005020085a7 */ /* 0x000ee400080010ff */
[----:B---3--:R-:W-:Y:S05]  /*9800*/  @!P0 BRA `(.L_x_189) ;  /* 0xfffffffc00f08947 */ /* 0x008fea000383ffff */
[----:B------:R-:W-:Y:S05]  /*9810*/  BRA `(.L_x_190) ;  /* 0xffffff9c00a47947 */ /* 0x000fea000383ffff */
.L_x_64:
[----:B--2---:R2:W3:Y:S02]  /*9820*/  SYNCS.PHASECHK.TRANS64.TRYWAIT P1, [R2+URZ+0x160], R4 ;  /* 0x00016004020075a7 */ /* 0x0044e400080211ff */
[----:B---3--:R-:W-:Y:S05]  /*9830*/  @!P1 NANOSLEEP.SYNCS 0x989680 ;  /* 0x009896800000995d */ /* 0x008fea0003900000 */
[----:B------:R-:W3:Y:S02]  /*9840*/  @!P1 SYNCS.PHASECHK.TRANS64 P1, [R2+URZ+0x160], R4 ;  /* 0x00016004020095a7 */ /* 0x000ee400080210ff */
[----:B---3--:R-:W-:Y:S05]  /*9850*/  @!P1 BRA `(.L_x_64) ;  /* 0xfffffffc00f09947 */ /* 0x008fea000383ffff */
[----:B------:R-:W-:Y:S05]  /*9860*/  BRA `(.L_x_191) ;  /* 0xffffff9c00d47947 */ /* 0x000fea000383ffff */
.L_x_67:
[----:B------:R-:W-:-:S07]  /*9870*/  MOV R0, UR4 ;  /* 0x0000000400007c02 */ /* 0x000fce0008000f00 */
.L_x_192:
[----:B--2---:R2:W3:Y:S02]  /*9880*/  SYNCS.PHASECHK.TRANS64.TRYWAIT P0, [R0+URZ+0x170], R2 ;  /* 0x00017002000075a7 */ /* 0x0044e400080011ff */
[----:B---3--:R-:W-:Y:S05]  /*9890*/  @!P0 NANOSLEEP.SYNCS 0x989680 ;  /* 0x009896800000895d */ /* 0x008fea0003900000 */
[----:B------:R-:W3:Y:S02]  /*98a0*/  @!P0 SYNCS.PHASECHK.TRANS64 P0, [R0+URZ+0x170], R2 ;  /* 0x00017002000085a7 */ /* 0x000ee400080010ff */
[----:B---3--:R-:W-:Y:S05]  /*98b0*/  @!P0 BRA `(.L_x_192) ;  /* 0xfffffffc00f08947 */ /* 0x008fea000383ffff */
[----:B------:R-:W-:Y:S05]  /*98c0*/  BRA `(.L_x_66) ;  /* 0xffffffa000287947 */ /* 0x000fea000383ffff */
.L_x_74:
[----:B-1----:R1:W2:Y:S02]  /*98d0*/  SYNCS.PHASECHK.TRANS64.TRYWAIT P1, [R0+URZ+0x160], R2 ;  /* 0x00016002000075a7 */ /* 0x0022a400080211ff */
[----:B--2---:R-:W-:Y:S05]  /*98e0*/  @!P1 NANOSLEEP.SYNCS 0x989680 ;  /* 0x009896800000995d */ /* 0x004fea0003900000 */
[----:B------:R-:W2:Y:S02]  /*98f0*/  @!P1 SYNCS.PHASECHK.TRANS64 P1, [R0+URZ+0x160], R2 ;  /* 0x00016002000095a7 */ /* 0x000ea400080210ff */
[----:B--2---:R-:W-:Y:S05]  /*9900*/  @!P1 BRA `(.L_x_74) ;  /* 0xfffffffc00f09947 */ /* 0x004fea000383ffff */
[----:B------:R-:W-:Y:S05]  /*9910*/  BRA `(.L_x_193) ;  /* 0xffffffa400907947 */ /* 0x000fea000383ffff */
.L_x_75:
[----:B------:R-:W-:-:S07]  /*9920*/  MOV R2, UR23 ;  /* 0x0000001700027c02 */ /* 0x000fce0008000f00 */
.L_x_194:
[----:B-1----:R1:W2:Y:S02]  /*9930*/  SYNCS.PHASECHK.TRANS64.TRYWAIT P0, [R2+URZ+0x1a0], R0 ;  /* 0x0001a000020075a7 */ /* 0x0022a400080011ff */
[----:B--2---:R-:W-:Y:S05]  /*9940*/  @!P0 NANOSLEEP.SYNCS 0x989680 ;  /* 0x009896800000895d */ /* 0x004fea0003900000 */
[----:B------:R-:W2:Y:S02]  /*9950*/  @!P0 SYNCS.PHASECHK.TRANS64 P0, [R2+URZ+0x1a0], R0 ;  /* 0x0001a000020085a7 */ /* 0x000ea400080010ff */
[----:B--2---:R-:W-:Y:S05]  /*9960*/  @!P0 BRA `(.L_x_194) ;  /* 0xfffffffc00f08947 */ /* 0x004fea000383ffff */
[----:B------:R-:W-:Y:S05]  /*9970*/  BRA `(.L_x_195) ;  /* 0xffffffa400e07947 */ /* 0x000fea000383ffff */
.L_x_78:
[----:B------:R-:W-:Y:S07]  /*9980*/  MOV R0, UR5 ;  /* 0x0000000500007c02 */ /* 0x000fee0008000f00 */
.L_x_196:
[----:B-1----:R1:W2:Y:S02]  /*9990*/  SYNCS.PHASECHK.TRANS64.TRYWAIT P0, [R0+URZ], R2 ;  /* 0x00000002000075a7 */ /* 0x0022a400080011ff */
[----:B--2---:R-:W-:Y:S05]  /*99a0*/  @!P0 NANOSLEEP.SYNCS 0x989680 ;  /* 0x009896800000895d */ /* 0x004fea0003900000 */
[----:B------:R-:W2:Y:S02]  /*99b0*/  @!P0 SYNCS.PHASECHK.TRANS64 P0, [R0+URZ], R2 ;  /* 0x00000002000085a7 */ /* 0x000ea400080010ff */
[----:B--2---:R-:W-:Y:S05]  /*99c0*/  @!P0 BRA `(.L_x_196) ;  /* 0xfffffffc00f08947 */ /* 0x004fea000383ffff */
[----:B------:R-:W-:Y:S05]  /*99d0*/  BRA `(.L_x_77) ;  /* 0xffffffa400fc7947 */ /* 0x000fea000383ffff */
.L_x_81:
[----:B------:R-:W-:-:S07]  /*99e0*/  MOV R0, UR4 ;  /* 0x0000000400007c02 */ /* 0x000fce0008000f00 */
.L_x_197:
[----:B--2---:R2:W4:Y:S02]  /*99f0*/  SYNCS.PHASECHK.TRANS64.TRYWAIT P0, [R0+URZ], R2 ;  /* 0x00000002000075a7 */ /* 0x00452400080011ff */
[----:B----4-:R-:W-:Y:S05]  /*9a00*/  @!P0 NANOSLEEP.SYNCS 0x989680 ;  /* 0x009896800000895d */ /* 0x010fea0003900000 */
[----:B------:R-:W4:Y:S02]  /*9a10*/  @!P0 SYNCS.PHASECHK.TRANS64 P0, [R0+URZ], R2 ;  /* 0x00000002000085a7 */ /* 0x000f2400080010ff */
[----:B----4-:R-:W-:Y:S05]  /*9a20*/  @!P0 BRA `(.L_x_197) ;  /* 0xfffffffc00f08947 */ /* 0x010fea000383ffff */
[----:B------:R-:W-:Y:S05]  /*9a30*/  BRA `(.L_x_198) ;  /* 0xffffffa800b07947 */ /* 0x000fea000383ffff */
.L_x_82:
[----:B------:R-:W-:-:S07]  /*9a40*/  MOV R0, UR5 ;  /* 0x0000000500007c02 */ /* 0x000fce0008000f00 */
.L_x_199:
[----:B-1----:R1:W2:Y:S02]  /*9a50*/  SYNCS.PHASECHK.TRANS64.TRYWAIT P0, [R0+URZ], R3 ;  /* 0x00000003000075a7 */ /* 0x0022a400080011ff */
[----:B--2---:R-:W-:Y:S05]  /*9a60*/  @!P0 NANOSLEEP.SYNCS 0x989680 ;  /* 0x009896800000895d */ /* 0x004fea0003900000 */
[----:B------:R-:W2:Y:S02]  /*9a70*/  @!P0 SYNCS.PHASECHK.TRANS64 P0, [R0+URZ], R3 ;  /* 0x00000003000085a7 */ /* 0x000ea400080010ff */
[----:B--2---:R-:W-:Y:S05]  /*9a80*/  @!P0 BRA `(.L_x_199) ;  /* 0xfffffffc00f08947 */ /* 0x004fea000383ffff */
[----:B------:R-:W-:Y:S05]  /*9a90*/  BRA `(.L_x_200) ;  /* 0xffffffa800bc7947 */ /* 0x000fea000383ffff */
.L_x_83:
[----:B------:R-:W-:-:S07]  /*9aa0*/  MOV R0, UR5 ;  /* 0x0000000500007c02 */ /* 0x000fce0008000f00 */
.L_x_201:
[----:B-1----:R1:W2:Y:S02]  /*9ab0*/  SYNCS.PHASECHK.TRANS64.TRYWAIT P0, [R0+URZ], R3 ;  /* 0x00000003000075a7 */ /* 0x0022a400080011ff */
[----:B--2---:R-:W-:Y:S05]  /*9ac0*/  @!P0 NANOSLEEP.SYNCS 0x989680 ;  /* 0x009896800000895d */ /* 0x004fea0003900000 */
[----:B------:R-:W2:Y:S02]  /*9ad0*/  @!P0 SYNCS.PHASECHK.TRANS64 P0, [R0+URZ], R3 ;  /* 0x00000003000085a7 */ /* 0x000ea400080010ff */
[----:B--2---:R-:W-:Y:S05]  /*9ae0*/  @!P0 BRA `(.L_x_201) ;  /* 0xfffffffc00f08947 */ /* 0x004fea000383ffff */
[----:B------:R-:W-:Y:S05]  /*9af0*/  BRA `(.L_x_202) ;  /* 0xffffffa800c87947 */ /* 0x000fea000383ffff */
.L_x_84:
[----:B-1----:R-:W-:-:S07]  /*9b00*/  MOV R0, UR4 ;  /* 0x0000000400007c02 */ /* 0x002fce0008000f00 */
.L_x_203:
[----:B-1----:R1:W2:Y:S02]  /*9b10*/  SYNCS.PHASECHK.TRANS64.TRYWAIT P0, [R0+URZ], R2 ;  /* 0x00000002000075a7 */ /* 0x0022a400080011ff */
[----:B--2---:R-:W-:Y:S05]  /*9b20*/  @!P0 NANOSLEEP.SYNCS 0x989680 ;  /* 0x009896800000895d */ /* 0x004fea0003900000 */
[----:B------:R-:W2:Y:S02]  /*9b30*/  @!P0 SYNCS.PHASECHK.TRANS64 P0, [R0+URZ], R2 ;  /* 0x00000002000085a7 */ /* 0x000ea400080010ff */
[----:B--2---:R-:W-:Y:S05]  /*9b40*/  @!P0 BRA `(.L_x_203) ;  /* 0xfffffffc00f08947 */ /* 0x004fea000383ffff */
[----:B------:R-:W-:Y:S05]  /*9b50*/  BRA `(.L_x_204) ;  /* 0xffffffa800d47947 */ /* 0x000fea000383ffff */
.L_x_89:
[----:B--2---:R2:W3:Y:S02]  /*9b60*/  SYNCS.PHASECHK.TRANS64.TRYWAIT P0, [R12+URZ+0x160], R0 ;  /* 0x000160000c0075a7 */ /* 0x0044e400080011ff */
[----:B---3--:R-:W-:Y:S05]  /*9b70*/  @!P0 NANOSLEEP.SYNCS 0x989680 ;  /* 0x009896800000895d */ /* 0x008fea0003900000 */
[----:B------:R-:W3:Y:S02]  /*9b80*/  @!P0 SYNCS.PHASECHK.TRANS64 P0, [R12+URZ+0x160], R0 ;  /* 0x000160000c0085a7 */ /* 0x000ee400080010ff */
[----:B---3--:R-:W-:Y:S05]  /*9b90*/  @!P0 BRA `(.L_x_89) ;  /* 0xfffffffc00f08947 */ /* 0x008fea000383ffff */
[----:B------:R-:W-:Y:S05]  /*9ba0*/  BRA `(.L_x_205) ;  /* 0xffffffb000047947 */ /* 0x000fea000383ffff */
.L_x_92:
[----:B--2---:R-:W-:Y:S07]  /*9bb0*/  MOV R0, UR21 ;  /* 0x0000001500007c02 */ /* 0x004fee0008000f00 */
.L_x_206:
[----:B--2---:R2:W3:Y:S02]  /*9bc0*/  SYNCS.PHASECHK.TRANS64.TRYWAIT P2, [R0+URZ+0x158], R6 ;  /* 0x00015806000075a7 */ /* 0x0044e400080411ff */
[----:B---3--:R-:W-:Y:S05]  /*9bd0*/  @!P2 NANOSLEEP.SYNCS 0x989680 ;  /* 0x009896800000a95d */ /* 0x008fea0003900000 */
[----:B------:R-:W3:Y:S02]  /*9be0*/  @!P2 SYNCS.PHASECHK.TRANS64 P2, [R0+URZ+0x158], R6 ;  /* 0x000158060000a5a7 */ /* 0x000ee400080410ff */
[----:B---3--:R-:W-:Y:S05]  /*9bf0*/  @!P2 BRA `(.L_x_206) ;  /* 0xfffffffc00f0a947 */ /* 0x008fea000383ffff */
[----:B------:R-:W-:Y:S05]  /*9c00*/  BRA `(.L_x_91) ;  /* 0xffffffb4006c7947 */ /* 0x000fea000383ffff */
.L_x_95:
[----:B------:R-:W-:Y:S07]  /*9c10*/  MOV R0, UR21 ;  /* 0x0000001500007c02 */ /* 0x000fee0008000f00 */
.L_x_207:
[----:B--2---:R2:W3:Y:S02]  /*9c20*/  SYNCS.PHASECHK.TRANS64.TRYWAIT P0, [R0+URZ+0x130], R9 ;  /* 0x00013009000075a7 */ /* 0x0044e400080011ff */
[----:B---3--:R-:W-:Y:S05]  /*9c30*/  @!P0 NANOSLEEP.SYNCS 0x989680 ;  /* 0x009896800000895d */ /* 0x008fea0003900000 */
[----:B------:R-:W3:Y:S02]  /*9c40*/  @!P0 SYNCS.PHASECHK.TRANS64 P0, [R0+URZ+0x130], R9 ;  /* 0x00013009000085a7 */ /* 0x000ee400080010ff */
[----:B---3--:R-:W-:Y:S05]  /*9c50*/  @!P0 BRA `(.L_x_207) ;  /* 0xfffffffc00f08947 */ /* 0x008fea000383ffff */
[----:B------:R-:W-:Y:S05]  /*9c60*/  BRA `(.L_x_208) ;  /* 0xffffffb400c87947 */ /* 0x000fea000383ffff */
.L_x_96:
[----:B------:R-:W-:Y:S07]  /*9c70*/  MOV R0, UR21 ;  /* 0x0000001500007c02 */ /* 0x000fee0008000f00 */
.L_x_209:
[----:B--2---:R2:W3:Y:S02]  /*9c80*/  SYNCS.PHASECHK.TRANS64.TRYWAIT P0, [R0+URZ+0x138], R9 ;  /* 0x00013809000075a7 */ /* 0x0044e400080011ff */
[----:B---3--:R-:W-:Y:S05]  /*9c90*/  @!P0 NANOSLEEP.SYNCS 0x989680 ;  /* 0x009896800000895d */ /* 0x008fea0003900000 */
[----:B------:R-:W3:Y:S02]  /*9ca0*/  @!P0 SYNCS.PHASECHK.TRANS64 P0, [R0+URZ+0x138], R9 ;  /* 0x00013809000085a7 */ /* 0x000ee400080010ff */
[----:B---3--:R-:W-:Y:S05]  /*9cb0*/  @!P0 BRA `(.L_x_209) ;  /* 0xfffffffc00f08947 */ /* 0x008fea000383ffff */
[----:B------:R-:W-:Y:S05]  /*9cc0*/  BRA `(.L_x_210) ;  /* 0xffffffb800007947 */ /* 0x000fea000383ffff */
.L_x_97:
[----:B------:R-:W-:Y:S07]  /*9cd0*/  MOV R0, UR21 ;  /* 0x0000001500007c02 */ /* 0x000fee0008000f00 */
.L_x_211:
[----:B--2---:R2:W3:Y:S02]  /*9ce0*/  SYNCS.PHASECHK.TRANS64.TRYWAIT P0, [R0+URZ+0x140], R9 ;  /* 0x00014009000075a7 */ /* 0x0044e400080011ff */
[----:B---3--:R-:W-:Y:S05]  /*9cf0*/  @!P0 NANOSLEEP.SYNCS 0x989680 ;  /* 0x009896800000895d */ /* 0x008fea0003900000 */
[----:B------:R-:W3:Y:S02]  /*9d00*/  @!P0 SYNCS.PHASECHK.TRANS64 P0, [R0+URZ+0x140], R9 ;  /* 0x00014009000085a7 */ /* 0x000ee400080010ff */
[----:B---3--:R-:W-:Y:S05]  /*9d10*/  @!P0 BRA `(.L_x_211) ;  /* 0xfffffffc00f08947 */ /* 0x008fea000383ffff */
[----:B------:R-:W-:Y:S05]  /*9d20*/  BRA `(.L_x_212) ;  /* 0xffffffb800447947 */ /* 0x000fea000383ffff */
.L_x_98:
[----:B------:R-:W-:Y:S07]  /*9d30*/  MOV R0, UR21 ;  /* 0x0000001500007c02 */ /* 0x000fee0008000f00 */
.L_x_213:
[----:B--2---:R2:W3:Y:S02]  /*9d40*/  SYNCS.PHASECHK.TRANS64.TRYWAIT P0, [R0+URZ+0x148], R9 ;  /* 0x00014809000075a7 */ /* 0x0044e400080011ff */
[----:B---3--:R-:W-:Y:S05]  /*9d50*/  @!P0 NANOSLEEP.SYNCS 0x989680 ;  /* 0x009896800000895d */ /* 0x008fea0003900000 */
[----:B------:R-:W3:Y:S02]  /*9d60*/  @!P0 SYNCS.PHASECHK.TRANS64 P0, [R0+URZ+0x148], R9 ;  /* 0x00014809000085a7 */ /* 0x000ee400080010ff */
[----:B---3--:R-:W-:Y:S05]  /*9d70*/  @!P0 BRA `(.L_x_213) ;  /* 0xfffffffc00f08947 */ /* 0x008fea000383ffff */
[----:B------:R-:W-:Y:S05]  /*9d80*/  BRA `(.L_x_214) ;  /* 0xffffffb800847947 */ /* 0x000fea000383ffff */
.L_x_100:
[----:B------:R-:W-:-:S07]  /*9d90*/  MOV R0, UR21 ;  /* 0x0000001500007c02 */ /* 0x000fce0008000f00 */
.L_x_215:
[----:B---3--:R3:W4:Y:S02]  /*9da0*/  SYNCS.PHASECHK.TRANS64.TRYWAIT P0, [R0+URZ+0x130], R2 ;  /* 0x00013002000075a7 */ /* 0x00872400080011ff */
[----:B----4-:R-:W-:Y:S05]  /*9db0*/  @!P0 NANOSLEEP.SYNCS 0x989680 ;  /* 0x009896800000895d */ /* 0x010fea0003900000 */
[----:B------:R-:W4:Y:S02]  /*9dc0*/  @!P0 SYNCS.PHASECHK.TRANS64 P0, [R0+URZ+0x130], R2 ;  /* 0x00013002000085a7 */ /* 0x000f2400080010ff */
[----:B----4-:R-:W-:Y:S05]  /*9dd0*/  @!P0 BRA `(.L_x_215) ;  /* 0xfffffffc00f08947 */ /* 0x010fea000383ffff */
[----:B------:R-:W-:Y:S05]  /*9de0*/  BRA `(.L_x_216) ;  /* 0xffffffb800fc7947 */ /* 0x000fea000383ffff */
.L_x_101:
[----:B---3--:R-:W-:-:S07]  /*9df0*/  MOV R0, UR21 ;  /* 0x0000001500007c02 */ /* 0x008fce0008000f00 */
.L_x_217:
[----:B---3--:R3:W4:Y:S02]  /*9e00*/  SYNCS.PHASECHK.TRANS64.TRYWAIT P0, [R0+URZ+0x138], R2 ;  /* 0x00013802000075a7 */ /* 0x00872400080011ff */
[----:B----4-:R-:W-:Y:S05]  /*9e10*/  @!P0 NANOSLEEP.SYNCS 0x989680 ;  /* 0x009896800000895d */ /* 0x010fea0003900000 */
[----:B------:R-:W4:Y:S02]  /*9e20*/  @!P0 SYNCS.PHASECHK.TRANS64 P0, [R0+URZ+0x138], R2 ;  /* 0x00013802000085a7 */ /* 0x000f2400080010ff */
[----:B----4-:R-:W-:Y:S05]  /*9e30*/  @!P0 BRA `(.L_x_217) ;  /* 0xfffffffc00f08947 */ /* 0x010fea000383ffff */
[----:B------:R-:W-:Y:S05]  /*9e40*/  BRA `(.L_x_218) ;  /* 0xffffffb800ec7947 */ /* 0x000fea000383ffff */
.L_x_102:
[----:B---3--:R-:W-:-:S07]  /*9e50*/  MOV R0, UR21 ;  /* 0x0000001500007c02 */ /* 0x008fce0008000f00 */
.L_x_219:
[----:B---3--:R3:W4:Y:S02]  /*9e60*/  SYNCS.PHASECHK.TRANS64.TRYWAIT P0, [R0+URZ+0x140], R2 ;  /* 0x00014002000075a7 */ /* 0x00872400080011ff */
[----:B----4-:R-:W-:Y:S05]  /*9e70*/  @!P0 NANOSLEEP.SYNCS 0x989680 ;  /* 0x009896800000895d */ /* 0x010fea0003900000 */
[----:B------:R-:W4:Y:S02]  /*9e80*/  @!P0 SYNCS.PHASECHK.TRANS64 P0, [R0+URZ+0x140], R2 ;  /* 0x00014002000085a7 */ /* 0x000f2400080010ff */
[----:B----4-:R-:W-:Y:S05]  /*9e90*/  @!P0 BRA `(.L_x_219) ;  /* 0xfffffffc00f08947 */ /* 0x010fea000383ffff */
[----:B------:R-:W-:Y:S05]  /*9ea0*/  BRA `(.L_x_220) ;  /* 0xffffffb800dc7947 */ /* 0x000fea000383ffff */
.L_x_104:
[----:B--2---:R2:W3:Y:S02]  /*9eb0*/  SYNCS.PHASECHK.TRANS64.TRYWAIT P0, [R3+URZ+0x160], R0 ;  /* 0x00016000030075a7 */ /* 0x0044e400080011ff */
[----:B---3--:R-:W-:Y:S05]  /*9ec0*/  @!P0 NANOSLEEP.SYNCS 0x989680 ;  /* 0x009896800000895d */ /* 0x008fea0003900000 */
[----:B------:R-:W3:Y:S02]  /*9ed0*/  @!P0 SYNCS.PHASECHK.TRANS64 P0, [R3+URZ+0x160], R0 ;  /* 0x00016000030085a7 */ /* 0x000ee400080010ff */
[----:B---3--:R-:W-:Y:S05]  /*9ee0*/  @!P0 BRA `(.L_x_104) ;  /* 0xfffffffc00f08947 */ /* 0x008fea000383ffff */
[----:B------:R-:W-:Y:S05]  /*9ef0*/  BRA `(.L_x_221) ;  /* 0xffffffbc00b07947 */ /* 0x000fea000383ffff */
.L_x_115:
[----:B-1----:R-:W-:Y:S04]  /*9f00*/  MOV R0, UR44 ;  /* 0x0000002c00007c02 */ /* 0x002fe80008000f00 */
[----:B------:R1:W2:Y:S03]  /*9f10*/  SYNCS.PHASECHK.TRANS64.TRYWAIT P0, [R0+URZ+0x110], R3 ;  /* 0x00011003000075a7 */ /* 0x0002a600080011ff */
[----:B--2---:R-:W-:Y:S05]  /*9f20*/  @!P0 NANOSLEEP.SYNCS 0x989680 ;  /* 0x009896800000895d */ /* 0x004fea0003900000 */
[----:B------:R-:W2:Y:S02]  /*9f30*/  @!P0 SYNCS.PHASECHK.TRANS64 P0, [R0+URZ+0x110], R3 ;  /* 0x00011003000085a7 */ /* 0x000ea400080010ff */
[----:B--2---:R-:W-:Y:S05]  /*9f40*/  @!P0 BRA `(.L_x_115) ;  /* 0xfffffffc00ec8947 */ /* 0x004fea000383ffff */
[----:B------:R-:W-:Y:S05]  /*9f50*/  BRA `(.L_x_114) ;  /* 0xffffffcc00047947 */ /* 0x000fea000383ffff */
.L_x_117:
[----:B-1----:R1:W3:Y:S02]  /*9f60*/  SYNCS.PHASECHK.TRANS64.TRYWAIT P1, [R26+URZ+0x180], R2 ;  /* 0x000180021a0075a7 */ /* 0x0022e400080211ff */
[----:B---3--:R-:W-:Y:S05]  /*9f70*/  @!P1 NANOSLEEP.SYNCS 0x989680 ;  /* 0x009896800000995d */ /* 0x008fea0003900000 */
[----:B------:R-:W3:Y:S02]  /*9f80*/  @!P1 SYNCS.PHASECHK.TRANS64 P1, [R26+URZ+0x180], R2 ;  /* 0x000180021a0095a7 */ /* 0x000ee400080210ff */
[----:B---3--:R-:W-:Y:S05]  /*9f90*/  @!P1 BRA `(.L_x_117) ;  /* 0xfffffffc00f09947 */ /* 0x008fea000383ffff */
[----:B------:R-:W-:Y:S05]  /*9fa0*/  BRA `(.L_x_116) ;  /* 0xffffffcc00287947 */ /* 0x000fea000383ffff */
.L_x_126:
[----:B---3--:R3:W4:Y:S02]  /*9fb0*/  SYNCS.PHASECHK.TRANS64.TRYWAIT P0, [R4+URZ+0x110], R0 ;  /* 0x00011000040075a7 */ /* 0x00872400080011ff */
[----:B----4-:R-:W-:Y:S05]  /*9fc0*/  @!P0 NANOSLEEP.SYNCS 0x989680 ;  /* 0x009896800000895d */ /* 0x010fea0003900000 */
[----:B------:R-:W4:Y:S02]  /*9fd0*/  @!P0 SYNCS.PHASECHK.TRANS64 P0, [R4+URZ+0x110], R0 ;  /* 0x00011000040085a7 */ /* 0x000f2400080010ff */
[----:B----4-:R-:W-:Y:S05]  /*9fe0*/  @!P0 BRA `(.L_x_126) ;  /* 0xfffffffc00f08947 */ /* 0x010fea000383ffff */
[----:B------:R-:W-:Y:S05]  /*9ff0*/  BRA `(.L_x_125) ;  /* 0xffffffd400147947 */ /* 0x000fea000383ffff */
.L_x_134:
[----:B-1----:R1:W4:Y:S02]  /*a000*/  SYNCS.PHASECHK.TRANS64.TRYWAIT P0, [R2+URZ+0x110], R4 ;  /* 0x00011004020075a7 */ /* 0x00232400080011ff */
[----:B----4-:R-:W-:Y:S05]  /*a010*/  @!P0 NANOSLEEP.SYNCS 0x989680 ;  /* 0x009896800000895d */ /* 0x010fea0003900000 */
[----:B------:R-:W4:Y:S02]  /*a020*/  @!P0 SYNCS.PHASECHK.TRANS64 P0, [R2+URZ+0x110], R4 ;  /* 0x00011004020085a7 */ /* 0x000f2400080010ff */
[----:B----4-:R-:W-:Y:S05]  /*a030*/  @!P0 BRA `(.L_x_134) ;  /* 0xfffffffc00f08947 */ /* 0x010fea000383ffff */
[----:B------:R-:W-:Y:S05]  /*a040*/  BRA `(.L_x_133) ;  /* 0xffffffdc00207947 */ /* 0x000fea000383ffff */
.L_x_142:
[----:B---3--:R3:W4:Y:S02]  /*a050*/  SYNCS.PHASECHK.TRANS64.TRYWAIT P0, [R3+URZ+0x110], R0 ;  /* 0x00011000030075a7 */ /* 0x00872400080011ff */
[----:B----4-:R-:W-:Y:S05]  /*a060*/  @!P0 NANOSLEEP.SYNCS 0x989680 ;  /* 0x009896800000895d */ /* 0x010fea0003900000 */
[----:B------:R-:W4:Y:S02]  /*a070*/  @!P0 SYNCS.PHASECHK.TRANS64 P0, [R3+URZ+0x110], R0 ;  /* 0x00011000030085a7 */ /* 0x000f2400080010ff */
[----:B----4-:R-:W-:Y:S05]  /*a080*/  @!P0 BRA `(.L_x_142) ;  /* 0xfffffffc00f08947 */ /* 0x010fea000383ffff */
[----:B------:R-:W-:Y:S05]  /*a090*/  BRA `(.L_x_141) ;  /* 0xffffffe400287947 */ /* 0x000fea000383ffff */
        .weak           $__internal_0_$__cuda_sm10x_tcgen05_guardrail_trap_col_being_dealloced_not_returned_by_alloc
        .type           $__internal_0_$__cuda_sm10x_tcgen05_guardrail_trap_col_being_dealloced_not_returned_by_alloc,@function
        .size           $__internal_0_$__cuda_sm10x_tcgen05_guardrail_trap_col_being_dealloced_not_returned_by_alloc,($__internal_1_$__cuda_sm10x_tcgen05_guardrail_trap_phase_invalid_during_alloc - $__internal_0_$__cuda_sm10x_tcgen05_guardrail_trap_col_being_dealloced_not_returned_by_alloc)
$__internal_0_$__cuda_sm10x_tcgen05_guardrail_trap_col_being_dealloced_not_returned_by_alloc:
[----:B------:R-:W-:Y:S05]  /*a0a0*/  BPT.TRAP 0x1 ;  /* 0x000000040000795c */ /* 0x000fea0000300000 */
[----:B------:R-:W-:-:S04]  /*a0b0*/  HFMA2 R3, -RZ, RZ, 0, 0 ;  /* 0x00000000ff037431 */ /* 0x000fc800000001ff */
[----:B------:R-:W-:Y:S05]  /*a0c0*/  RET.REL.NODEC R2 `(_ZN7cutlass13device_kernelINS_4gemm6kernel13GemmUniversalIN4cute5tupleIJiiiiEEENS1_10collective13CollectiveMmaINS1_35MainloopSm100TmaUmmaWarpSpecializedILi17ELi2ELi4ENS5_IJNS4_1CILi2EEENSA_ILi4EEENSA_ILi1EEEEEEEENS5_IJNSA_ILi64EEENSA_ILi128EEENSA_ILi32EEEEEENS_10bfloat16_tENS5_IJlSD_lEEESK_SL_NS4_8TiledMMAINS4_8MMA_AtomIJNS4_20SM100_MMA_F16BF16_SSISK_SK_fLi64ELi128ELNS4_4UMMA5MajorE0ELSQ_0ELNSP_7ScaleInE0ELSR_0EEEEEENS4_6LayoutINS5_IJSD_SD_SD_EEENS5_IJNSA_ILi0EEESW_SW_EEEEENS5_IJNS4_10UnderscoreESZ_SZ_EEEEENS4_23SM90_TMA_LOAD_MULTICASTENS4_14ComposedLayoutINS4_7SwizzleILi2ELi4ELi3EEENS4_18smem_ptr_flag_bitsILi16EEENSU_INS5_IJNSA_ILi8EEESI_EEENS5_IJSI_SD_EEEEEEEvNS4_8identityES12_S1C_vS1D_EENS_8epilogue10collective18CollectiveEpilogueINS1F_23Sm100TmaWarpSpecializedILi4ELi2ELi16ELb1ELb0EEEJSJ_NS5_IJNSU_ISG_SD_EENSU_ISI_SD_EEEEESK_SL_SK_SL_NS1F_6fusion15FusionCallbacksIS1J_NS1N_17LinearCombinationISK_fSK_fLNS_15FloatRoundStyleE2EEESJ_S1M_JEEENS4_5SM1004TMEM4LOAD26SM100_TMEM_LOAD_16dp256b4xENS4_13SM90_TMA_LOADES1C_NS4_17SM75_U32x4_LDSM_NENS4_14SM90_TMA_STOREES1C_NS4_17SM90_U32x4_STSM_NENS4_39AutoVectorizingCopyWithAssumedAlignmentILi128EEEEEEvvEEEEvNT_6ParamsE) ;  /* 0xffffff5c02cc7950 */ /* 0x000fea0003c3ffff */
        .weak           $__internal_1_$__cuda_sm10x_tcgen05_guardrail_trap_phase_invalid_during_alloc
        .type           $__internal_1_$__cuda_sm10x_tcgen05_guardrail_trap_phase_invalid_during_alloc,@function
        .size           $__internal_1_$__cuda_sm10x_tcgen05_guardrail_trap_phase_invalid_during_alloc,($__internal_2_$__cuda_sm10x_tcgen05_guardrail_trap_unallocated_columns_being_dealloced - $__internal_1_$__cuda_sm10x_tcgen05_guardrail_trap_phase_invalid_during_alloc)
$__internal_1_$__cuda_sm10x_tcgen05_guardrail_trap_phase_invalid_during_alloc:
[----:B------:R-:W-:Y:S05]  /*a0d0*/  BPT.TRAP 0x1 ;  /* 0x000000040000795c */ /* 0x000fea0000300000 */
[----:B------:R-:W-:-:S04]  /*a0e0*/  MOV R5, 0x0 ;  /* 0x0000000000057802 */ /* 0x000fc80000000f00 */
[----:B------:R-:W-:Y:S05]  /*a0f0*/  RET.REL.NODEC R4 `(_ZN7cutlass13device_kernelINS_4gemm6kernel13GemmUniversalIN4cute5tupleIJiiiiEEENS1_10collective13CollectiveMmaINS1_35MainloopSm100TmaUmmaWarpSpecializedILi17ELi2ELi4ENS5_IJNS4_1CILi2EEENSA_ILi4EEENSA_ILi1EEEEEEEENS5_IJNSA_ILi64EEENSA_ILi128EEENSA_ILi32EEEEEENS_10bfloat16_tENS5_IJlSD_lEEESK_SL_NS4_8TiledMMAINS4_8MMA_AtomIJNS4_20SM100_MMA_F16BF16_SSISK_SK_fLi64ELi128ELNS4_4UMMA5MajorE0ELSQ_0ELNSP_7ScaleInE0ELSR_0EEEEEENS4_6LayoutINS5_IJSD_SD_SD_EEENS5_IJNSA_ILi0EEESW_SW_EEEEENS5_IJNS4_10UnderscoreESZ_SZ_EEEEENS4_23SM90_TMA_LOAD_MULTICASTENS4_14ComposedLayoutINS4_7SwizzleILi2ELi4ELi3EEENS4_18smem_ptr_flag_bitsILi16EEENSU_INS5_IJNSA_ILi8EEESI_EEENS5_IJSI_SD_EEEEEEEvNS4_8identityES12_S1C_vS1D_EENS_8epilogue10collective18CollectiveEpilogueINS1F_23Sm100TmaWarpSpecializedILi4ELi2ELi16ELb1ELb0EEEJSJ_NS5_IJNSU_ISG_SD_EENSU_ISI_SD_EEEEESK_SL_SK_SL_NS1F_6fusion15FusionCallbacksIS1J_NS1N_17LinearCombinationISK_fSK_fLNS_15FloatRoundStyleE2EEESJ_S1M_JEEENS4_5SM1004TMEM4LOAD26SM100_TMEM_LOAD_16dp256b4xENS4_13SM90_TMA_LOADES1C_NS4_17SM75_U32x4_LDSM_NENS4_14SM90_TMA_STOREES1C_NS4_17SM90_U32x4_STSM_NENS4_39AutoVectorizingCopyWithAssumedAlignmentILi128EEEEEEvvEEEEvNT_6ParamsE) ;  /* 0xffffff5c04c07950 */ /* 0x000fea0003c3ffff */
        .weak           $__internal_2_$__cuda_sm10x_tcgen05_guardrail_trap_unallocated_columns_being_dealloced
        .type           $__internal_2_$__cuda_sm10x_tcgen05_guardrail_trap_unallocated_columns_being_dealloced,@function
        .size           $__internal_2_$__cuda_sm10x_tcgen05_guardrail_trap_unallocated_columns_being_dealloced,(.L_x_223 - $__internal_2_$__cuda_sm10x_tcgen05_guardrail_trap_unallocated_columns_being_dealloced)
$__internal_2_$__cuda_sm10x_tcgen05_guardrail_trap_unallocated_columns_being_dealloced:
[----:B------:R-:W-:Y:S05]  /*a100*/  BPT.TRAP 0x1 ;  /* 0x000000040000795c */ /* 0x000fea0000300000 */
[----:B------:R-:W-:-:S04]  /*a110*/  HFMA2 R3, -RZ, RZ, 0, 0 ;  /* 0x00000000ff037431 */ /* 0x000fc800000001ff */
[----:B------:R-:W-:Y:S05]  /*a120*/  RET.REL.NODEC R2 `(_ZN7cutlass13device_kernelINS_4gemm6kernel13GemmUniversalIN4cute5tupleIJiiiiEEENS1_10collective13CollectiveMmaINS1_35MainloopSm100TmaUmmaWarpSpecializedILi17ELi2ELi4ENS5_IJNS4_1CILi2EEENSA_ILi4EEENSA_ILi1EEEEEEEENS5_IJNSA_ILi64EEENSA_ILi128EEENSA_ILi32EEEEEENS_10bfloat16_tENS5_IJlSD_lEEESK_SL_NS4_8TiledMMAINS4_8MMA_AtomIJNS4_20SM100_MMA_F16BF16_SSISK_SK_fLi64ELi128ELNS4_4UMMA5MajorE0ELSQ_0ELNSP_7ScaleInE0ELSR_0EEEEEENS4_6LayoutINS5_IJSD_SD_SD_EEENS5_IJNSA_ILi0EEESW_SW_EEEEENS5_IJNS4_10UnderscoreESZ_SZ_EEEEENS4_23SM90_TMA_LOAD_MULTICASTENS4_14ComposedLayoutINS4_7SwizzleILi2ELi4ELi3EEENS4_18smem_ptr_flag_bitsILi16EEENSU_INS5_IJNSA_ILi8EEESI_EEENS5_IJSI_SD_EEEEEEEvNS4_8identityES12_S1C_vS1D_EENS_8epilogue10collective18CollectiveEpilogueINS1F_23Sm100TmaWarpSpecializedILi4ELi2ELi16ELb1ELb0EEEJSJ_NS5_IJNSU_ISG_SD_EENSU_ISI_SD_EEEEESK_SL_SK_SL_NS1F_6fusion15FusionCallbacksIS1J_NS1N_17LinearCombinationISK_fSK_fLNS_15FloatRoundStyleE2EEESJ_S1M_JEEENS4_5SM1004TMEM4LOAD26SM100_TMEM_LOAD_16dp256b4xENS4_13SM90_TMA_LOADES1C_NS4_17SM75_U32x4_LDSM_NENS4_14SM90_TMA_STOREES1C_NS4_17SM90_U32x4_STSM_NENS4_39AutoVectorizingCopyWithAssumedAlignmentILi128EEEEEEvvEEEEvNT_6ParamsE) ;  /* 0xffffff5c02b47950 */ /* 0x000fea0003c3ffff */
.L_x_222:
[----:B------:R-:W-:-:S00]  /*a130*/  BRA `(.L_x_222) ;  /* 0xfffffffc00fc7947 */ /* 0x000fc0000383ffff */
[----:B------:R-:W-:-:S00]  /*a140*/  NOP ;  /* 0x0000000000007918 */ /* 0x000fc00000000000 */
        /* <DEDUP_REMOVED lines=11> */
.L_x_223:


//--------------------- .nv.global.init           --------------------------
	.section	.nv.global.init,"aw",@progbits
.nv.global.init:
	.type		$str$27,@object
	.size		$str$27,($str$28 - $str$27)
$str$27:
        /*0000*/ 	.byte	0x28, 0x61, 0x64, 0x64, 0x72, 0x65, 0x73, 0x73, 0x20, 0x26, 0x20, 0x6d, 0x61, 0x73, 0x6b, 0x29
        /*0010*/ 	.byte	0x20, 0x3d, 0x3d, 0x20, 0x30, 0x00
	.type		$str$28,@object
	.size		$str$28,($str$26 - $str$28)
$str$28:
        /*0016*/ 	.byte	0x2f, 0x74, 0x6d, 0x70, 0x2f, 0x63, 0x75, 0x74, 0x6c, 0x61, 0x73, 0x73, 0x5f, 0x73, 0x77, 0x65
        /*0026*/ 	.byte	0x65, 0x70, 0x5f, 0x73, 0x72, 0x63, 0x2f, 0x69, 0x6e, 0x63, 0x6c, 0x75, 0x64, 0x65, 0x2f, 0x63
        /*0036*/ 	.byte	0x75, 0x74, 0x65, 0x2f, 0x70, 0x6f, 0x69, 0x6e, 0x74, 0x65, 0x72, 0x5f, 0x66, 0x6c, 0x61, 0x67
        /*0046*/ 	.byte	0x67, 0x65, 0x64, 0x2e, 0x68, 0x70, 0x70, 0x00
	.type		$str$26,@object
	.size		$str$26,($str$25 - $str$26)
$str$26:
        /*004e*/ 	.byte	0x2f, 0x74, 0x6d, 0x70, 0x2f, 0x63, 0x75, 0x74, 0x6c, 0x61, 0x73, 0x73, 0x5f, 0x73, 0x77, 0x65
        /*005e*/ 	.byte	0x65, 0x70, 0x5f, 0x73, 0x72, 0x63, 0x2f, 0x69, 0x6e, 0x63, 0x6c, 0x75, 0x64, 0x65, 0x2f, 0x63
        /*006e*/ 	.byte	0x75, 0x74, 0x65, 0x2f, 0x61, 0x74, 0x6f, 0x6d, 0x2f, 0x63, 0x6f, 0x70, 0x79, 0x5f, 0x74, 0x72
        /*007e*/ 	.byte	0x61, 0x69, 0x74, 0x73, 0x5f, 0x73, 0x6d, 0x31, 0x30, 0x30, 0x2e, 0x68, 0x70, 0x70, 0x00
	.type		$str$25,@object
	.size		$str$25,(__unnamed_1 - $str$25)
$str$25:
        /*008d*/ 	.byte	0x28, 0x28, 0x75, 0x69, 0x6e, 0x74, 0x33, 0x32, 0x5f, 0x74, 0x28, 0x74, 0x68, 0x72, 0x65, 0x61
        /*009d*/ 	.byte	0x64, 0x49, 0x64, 0x78, 0x2e, 0x78, 0x29, 0x20, 0x2f, 0x20, 0x33, 0x32, 0x29, 0x20, 0x25, 0x20
        /*00ad*/ 	.byte	0x34, 0x29, 0x20, 0x3d, 0x3d, 0x20, 0x28, 0x28, 0x28, 0x74, 0x6d, 0x65, 0x6d, 0x5f, 0x61, 0x64
        /*00bd*/ 	.byte	0x64, 0x72, 0x20, 0x3e, 0x3e, 0x20, 0x31, 0x36, 0x29, 0x20, 0x2f, 0x20, 0x33, 0x32, 0x29, 0x20
        /*00cd*/ 	.byte	0x25, 0x20, 0x34, 0x29, 0x00
	.type		__unnamed_1,@object
	.size		__unnamed_1,(__unnamed_2 - __unnamed_1)
__unnamed_1:
        /*00d2*/ 	.byte	0x61, 0x75, 0x74, 0x6f, 0x20, 0x63, 0x75, 0x74, 0x65, 0x3a, 0x3a, 0x61, 0x73, 0x5f, 0x70, 0x6f
        /* <DEDUP_REMOVED lines=24> */
        /*0262*/ 	.byte	0x30, 0x34, 0x38, 0x3e, 0x3e, 0x3e, 0x3e, 0x5d, 0x00
	.type		__unnamed_2,@object
	.size		__unnamed_2,(.L_2 - __unnamed_2)
__unnamed_2:
        /* <DEDUP_REMOVED lines=45> */
        /*053b*/ 	.byte	0x3e, 0x3e, 0x3e, 0x5d, 0x00
.L_2:


//--------------------- .nv.shared._ZN7cutlass13device_kernelINS_4gemm6kernel13GemmUniversalIN4cute5tupleIJiiiiEEENS1_10collective13CollectiveMmaINS1_35MainloopSm100TmaUmmaWarpSpecializedILi17ELi2ELi4ENS5_IJNS4_1CILi2EEENSA_ILi4EEENSA_ILi1EEEEEEEENS5_IJNSA_ILi64EEENSA_ILi128EEENSA_ILi32EEEEEENS_10bfloat16_tENS5_IJlSD_lEEESK_SL_NS4_8TiledMMAINS4_8MMA_AtomIJNS4_20SM100_MMA_F16BF16_SSISK_SK_fLi64ELi128ELNS4_4UMMA5MajorE0ELSQ_0ELNSP_7ScaleInE0ELSR_0EEEEEENS4_6LayoutINS5_IJSD_SD_SD_EEENS5_IJNSA_ILi0EEESW_SW_EEEEENS5_IJNS4_10UnderscoreESZ_SZ_EEEEENS4_23SM90_TMA_LOAD_MULTICASTENS4_14ComposedLayoutINS4_7SwizzleILi2ELi4ELi3EEENS4_18smem_ptr_flag_bitsILi16EEENSU_INS5_IJNSA_ILi8EEESI_EEENS5_IJSI_SD_EEEEEEEvNS4_8identityES12_S1C_vS1D_EENS_8epilogue10collective18CollectiveEpilogueINS1F_23Sm100TmaWarpSpecializedILi4ELi2ELi16ELb1ELb0EEEJSJ_NS5_IJNSU_ISG_SD_EENSU_ISI_SD_EEEEESK_SL_SK_SL_NS1F_6fusion15FusionCallbacksIS1J_NS1N_17LinearCombinationISK_fSK_fLNS_15FloatRoundStyleE2EEESJ_S1M_JEEENS4_5SM1004TMEM4LOAD26SM100_TMEM_LOAD_16dp256b4xENS4_13SM90_TMA_LOADES1C_NS4_17SM75_U32x4_LDSM_NENS4_14SM90_TMA_STOREES1C_NS4_17SM90_U32x4_STSM_NENS4_39AutoVectorizingCopyWithAssumedAlignmentILi128EEEEEEvvEEEEvNT_6ParamsE --------------------------
	.section	.nv.shared._ZN7cutlass13device_kernelINS_4gemm6kernel13GemmUniversalIN4cute5tupleIJiiiiEEENS1_10collective13CollectiveMmaINS1_35MainloopSm100TmaUmmaWarpSpecializedILi17ELi2ELi4ENS5_IJNS4_1CILi2EEENSA_ILi4EEENSA_ILi1EEEEEEEENS5_IJNSA_ILi64EEENSA_ILi128EEENSA_ILi32EEEEEENS_10bfloat16_tENS5_IJlSD_lEEESK_SL_NS4_8TiledMMAINS4_8MMA_AtomIJNS4_20SM100_MMA_F16BF16_SSISK_SK_fLi64ELi128ELNS4_4UMMA5MajorE0ELSQ_0ELNSP_7ScaleInE0ELSR_0EEEEEENS4_6LayoutINS5_IJSD_SD_SD_EEENS5_IJNSA_ILi0EEESW_SW_EEEEENS5_IJNS4_10UnderscoreESZ_SZ_EEEEENS4_23SM90_TMA_LOAD_MULTICASTENS4_14ComposedLayoutINS4_7SwizzleILi2ELi4ELi3EEENS4_18smem_ptr_flag_bitsILi16EEENSU_INS5_IJNSA_ILi8EEESI_EEENS5_IJSI_SD_EEEEEEEvNS4_8identityES12_S1C_vS1D_EENS_8epilogue10collective18CollectiveEpilogueINS1F_23Sm100TmaWarpSpecializedILi4ELi2ELi16ELb1ELb0EEEJSJ_NS5_IJNSU_ISG_SD_EENSU_ISI_SD_EEEEESK_SL_SK_SL_NS1F_6fusion15FusionCallbacksIS1J_NS1N_17LinearCombinationISK_fSK_fLNS_15FloatRoundStyleE2EEESJ_S1M_JEEENS4_5SM1004TMEM4LOAD26SM100_TMEM_LOAD_16dp256b4xENS4_13SM90_TMA_LOADES1C_NS4_17SM75_U32x4_LDSM_NENS4_14SM90_TMA_STOREES1C_NS4_17SM90_U32x4_STSM_NENS4_39AutoVectorizingCopyWithAssumedAlignmentILi128EEEEEEvvEEEEvNT_6ParamsE,"aw",@nobits
	.sectionflags	@""
	.align	16
	.zero		1024


//--------------------- .nv.shared.reserved.0     --------------------------
	.section	.nv.shared.reserved.0,"aw",@nobits
	.weak		__nv_reservedSMEM_offset_0_alias
	.size		__nv_reservedSMEM_offset_0_alias, 0, 64
	.other		__nv_reservedSMEM_offset_0_alias,@"STO_CUDA_RESERVED_SHARED STV_DEFAULT"
__nv_reservedSMEM_offset_0_alias:
	.zero		0
.nv.shared.reserved.0:
	.zero		64
	.weak		__nv_reservedSMEM_tcgen05_partition
	.type		__nv_reservedSMEM_tcgen05_partition,@object
	.size		__nv_reservedSMEM_tcgen05_partition,(.L_0 - __nv_reservedSMEM_tcgen05_partition)
__nv_reservedSMEM_tcgen05_partition:
	.zero		32
.L_0:


//--------------------- .nv.global                --------------------------
	.section	.nv.global,"aw",@nobits
.nv.global:
	.type		_ZN40_INTERNAL_c38f7a0f_4_k_cu_22168fb7_311384cute1_E,@object
	.size		_ZN40_INTERNAL_c38f7a0f_4_k_cu_22168fb7_311384cute1_E,(_ZN40_INTERNAL_c38f7a0f_4_k_cu_22168fb7_311384cuda3std3__45__cpo6cbeginE - _ZN40_INTERNAL_c38f7a0f_4_k_cu_22168fb7_311384cute1_E)
_ZN40_INTERNAL_c38f7a0f_4_k_cu_22168fb7_311384cute1_E:
	.zero		1
	.type		_ZN40_INTERNAL_c38f7a0f_4_k_cu_22168fb7_311384cuda3std3__45__cpo6cbeginE,@object
	.size		_ZN40_INTERNAL_c38f7a0f_4_k_cu_22168fb7_311384cuda3std3__45__cpo6cbeginE,(_ZN40_INTERNAL_c38f7a0f_4_k_cu_22168fb7_311384cuda3std3__48in_placeE - _ZN40_INTERNAL_c38f7a0f_4_k_cu_22168fb7_311384cuda3std3__45__cpo6cbeginE)
_ZN40_INTERNAL_c38f7a0f_4_k_cu_22168fb7_311384cuda3std3__45__cpo6cbeginE:
	.zero		1
	.type		_ZN40_INTERNAL_c38f7a0f_4_k_cu_22168fb7_311384cuda3std3__48in_placeE,@object
	.size		_ZN40_INTERNAL_c38f7a0f_4_k_cu_22168fb7_311384cuda3std3__48in_placeE,(_ZN40_INTERNAL_c38f7a0f_4_k_cu_22168fb7_311384cuda3std6ranges3__45__cpo9iter_moveE - _ZN40_INTERNAL_c38f7a0f_4_k_cu_22168fb7_311384cuda3std3__48in_placeE)
_ZN40_INTERNAL_c38f7a0f_4_k_cu_22168fb7_311384cuda3std3__48in_placeE:
	.zero		1
	.type		_ZN40_INTERNAL_c38f7a0f_4_k_cu_22168fb7_311384cuda3std6ranges3__45__cpo9iter_moveE,@object
	.size		_ZN40_INTERNAL_c38f7a0f_4_k_cu_22168fb7_311384cuda3std6ranges3__45__cpo9iter_moveE,(_ZN40_INTERNAL_c38f7a0f_4_k_cu_22168fb7_311384cuda3std3__45__cpo5beginE - _ZN40_INTERNAL_c38f7a0f_4_k_cu_22168fb7_311384cuda3std6ranges3__45__cpo9iter_moveE)
_ZN40_INTERNAL_c38f7a0f_4_k_cu_22168fb7_311384cuda3std6ranges3__45__cpo9iter_moveE:
	.zero		1
	.type		_ZN40_INTERNAL_c38f7a0f_4_k_cu_22168fb7_311384cuda3std3__45__cpo5beginE,@object
	.size		_ZN40_INTERNAL_c38f7a0f_4_k_cu_22168fb7_311384cuda3std3__45__cpo5beginE,(_ZN40_INTERNAL_c38f7a0f_4_k_cu_22168fb7_311384cuda3std3__442_GLOBAL__N__c38f7a0f_4_k_cu_22168fb7_311386ignoreE - _ZN40_INTERNAL_c38f7a0f_4_k_cu_22168fb7_311384cuda3std3__45__cpo5beginE)
_ZN40_INTERNAL_c38f7a0f_4_k_cu_22168fb7_311384cuda3std3__45__cpo5beginE:
	.zero		1
	.type		_ZN40_INTERNAL_c38f7a0f_4_k_cu_22168fb7_311384cuda3std3__442_GLOBAL__N__c38f7a0f_4_k_cu_22168fb7_311386ignoreE,@object
	.size		_ZN40_INTERNAL_c38f7a0f_4_k_cu_22168fb7_311384cuda3std3__442_GLOBAL__N__c38f7a0f_4_k_cu_22168fb7_311386ignoreE,(_ZN40_INTERNAL_c38f7a0f_4_k_cu_22168fb7_311384cute7productE - _ZN40_INTERNAL_c38f7a0f_4_k_cu_22168fb7_311384cuda3std3__442_GLOBAL__N__c38f7a0f_4_k_cu_22168fb7_311386ignoreE)
_ZN40_INTERNAL_c38f7a0f_4_k_cu_22168fb7_311384cuda3std3__442_GLOBAL__N__c38f7a0f_4_k_cu_22168fb7_311386ignoreE:
	.zero		1
	.type		_ZN40_INTERNAL_c38f7a0f_4_k_cu_22168fb7_311384cute7productE,@object
	.size		_ZN40_INTERNAL_c38f7a0f_4_k_cu_22168fb7_311384cute7productE,(_ZN40_INTERNAL_c38f7a0f_4_k_cu_22168fb7_311384cuda3std3__45__cpo3endE - _ZN40_INTERNAL_c38f7a0f_4_k_cu_22168fb7_311384cute7productE)
_ZN40_INTERNAL_c38f7a0f_4_k_cu_22168fb7_311384cute7productE:
	.zero		1
	.type		_ZN40_INTERNAL_c38f7a0f_4_k_cu_22168fb7_311384cuda3std3__45__cpo3endE,@object
	.size		_ZN40_INTERNAL_c38f7a0f_4_k_cu_22168fb7_311384cuda3std3__45__cpo3endE,(_ZN40_INTERNAL_c38f7a0f_4_k_cu_22168fb7_311384cuda3std3__419piecewise_constructE - _ZN40_INTERNAL_c38f7a0f_4_k_cu_22168fb7_311384cuda3std3__45__cpo3endE)
_ZN40_INTERNAL_c38f7a0f_4_k_cu_22168fb7_311384cuda3std3__45__cpo3endE:
	.zero		1
	.type		_ZN40_INTERNAL_c38f7a0f_4_k_cu_22168fb7_311384cuda3std3__419piecewise_constructE,@object
	.size		_ZN40_INTERNAL_c38f7a0f_4_k_cu_22168fb7_311384cuda3std3__419piecewise_constructE,(_ZN40_INTERNAL_c38f7a0f_4_k_cu_22168fb7_311384cuda3std3__45__cpo4cendE - _ZN40_INTERNAL_c38f7a0f_4_k_cu_22168fb7_311384cuda3std3__419piecewise_constructE)
_ZN40_INTERNAL_c38f7a0f_4_k_cu_22168fb7_311384cuda3std3__419piecewise_constructE:
	.zero		1
	.type		_ZN40_INTERNAL_c38f7a0f_4_k_cu_22168fb7_311384cuda3std3__45__cpo4cendE,@object
	.size		_ZN40_INTERNAL_c38f7a0f_4_k_cu_22168fb7_311384cuda3std3__45__cpo4cendE,(_ZN40_INTERNAL_c38f7a0f_4_k_cu_22168fb7_311384cuda3std6ranges3__45__cpo4swapE - _ZN40_INTERNAL_c38f7a0f_4_k_cu_22168fb7_311384cuda3std3__45__cpo4cendE)
_ZN40_INTERNAL_c38f7a0f_4_k_cu_22168fb7_311384cuda3std3__45__cpo4cendE:
	.zero		1
	.type		_ZN40_INTERNAL_c38f7a0f_4_k_cu_22168fb7_311384cuda3std6ranges3__45__cpo4swapE,@object
	.size		_ZN40_INTERNAL_c38f7a0f_4_k_cu_22168fb7_311384cuda3std6ranges3__45__cpo4swapE,(.L_10 - _ZN40_INTERNAL_c38f7a0f_4_k_cu_22168fb7_311384cuda3std6ranges3__45__cpo4swapE)
_ZN40_INTERNAL_c38f7a0f_4_k_cu_22168fb7_311384cuda3std6ranges3__45__cpo4swapE:
	.zero		1
.L_10:


//--------------------- .nv.constant0._ZN7cutlass13device_kernelINS_4gemm6kernel13GemmUniversalIN4cute5tupleIJiiiiEEENS1_10collective13CollectiveMmaINS1_35MainloopSm100TmaUmmaWarpSpecializedILi17ELi2ELi4ENS5_IJNS4_1CILi2EEENSA_ILi4EEENSA_ILi1EEEEEEEENS5_IJNSA_ILi64EEENSA_ILi128EEENSA_ILi32EEEEEENS_10bfloat16_tENS5_IJlSD_lEEESK_SL_NS4_8TiledMMAINS4_8MMA_AtomIJNS4_20SM100_MMA_F16BF16_SSISK_SK_fLi64ELi128ELNS4_4UMMA5MajorE0ELSQ_0ELNSP_7ScaleInE0ELSR_0EEEEEENS4_6LayoutINS5_IJSD_SD_SD_EEENS5_IJNSA_ILi0EEESW_SW_EEEEENS5_IJNS4_10UnderscoreESZ_SZ_EEEEENS4_23SM90_TMA_LOAD_MULTICASTENS4_14ComposedLayoutINS4_7SwizzleILi2ELi4ELi3EEENS4_18smem_ptr_flag_bitsILi16EEENSU_INS5_IJNSA_ILi8EEESI_EEENS5_IJSI_SD_EEEEEEEvNS4_8identityES12_S1C_vS1D_EENS_8epilogue10collective18CollectiveEpilogueINS1F_23Sm100TmaWarpSpecializedILi4ELi2ELi16ELb1ELb0EEEJSJ_NS5_IJNSU_ISG_SD_EENSU_ISI_SD_EEEEESK_SL_SK_SL_NS1F_6fusion15FusionCallbacksIS1J_NS1N_17LinearCombinationISK_fSK_fLNS_15FloatRoundStyleE2EEESJ_S1M_JEEENS4_5SM1004TMEM4LOAD26SM100_TMEM_LOAD_16dp256b4xENS4_13SM90_TMA_LOADES1C_NS4_17SM75_U32x4_LDSM_NENS4_14SM90_TMA_STOREES1C_NS4_17SM90_U32x4_STSM_NENS4_39AutoVectorizingCopyWithAssumedAlignmentILi128EEEEEEvvEEEEvNT_6ParamsE --------------------------
	.section	.nv.constant0._ZN7cutlass13device_kernelINS_4gemm6kernel13GemmUniversalIN4cute5tupleIJiiiiEEENS1_10collective13CollectiveMmaINS1_35MainloopSm100TmaUmmaWarpSpecializedILi17ELi2ELi4ENS5_IJNS4_1CILi2EEENSA_ILi4EEENSA_ILi1EEEEEEEENS5_IJNSA_ILi64EEENSA_ILi128EEENSA_ILi32EEEEEENS_10bfloat16_tENS5_IJlSD_lEEESK_SL_NS4_8TiledMMAINS4_8MMA_AtomIJNS4_20SM100_MMA_F16BF16_SSISK_SK_fLi64ELi128ELNS4_4UMMA5MajorE0ELSQ_0ELNSP_7ScaleInE0ELSR_0EEEEEENS4_6LayoutINS5_IJSD_SD_SD_EEENS5_IJNSA_ILi0EEESW_SW_EEEEENS5_IJNS4_10UnderscoreESZ_SZ_EEEEENS4_23SM90_TMA_LOAD_MULTICASTENS4_14ComposedLayoutINS4_7SwizzleILi2ELi4ELi3EEENS4_18smem_ptr_flag_bitsILi16EEENSU_INS5_IJNSA_ILi8EEESI_EEENS5_IJSI_SD_EEEEEEEvNS4_8identityES12_S1C_vS1D_EENS_8epilogue10collective18CollectiveEpilogueINS1F_23Sm100TmaWarpSpecializedILi4ELi2ELi16ELb1ELb0EEEJSJ_NS5_IJNSU_ISG_SD_EENSU_ISI_SD_EEEEESK_SL_SK_SL_NS1F_6fusion15FusionCallbacksIS1J_NS1N_17LinearCombinationISK_fSK_fLNS_15FloatRoundStyleE2EEESJ_S1M_JEEENS4_5SM1004TMEM4LOAD26SM100_TMEM_LOAD_16dp256b4xENS4_13SM90_TMA_LOADES1C_NS4_17SM75_U32x4_LDSM_NENS4_14SM90_TMA_STOREES1C_NS4_17SM90_U32x4_STSM_NENS4_39AutoVectorizingCopyWithAssumedAlignmentILi128EEEEEEvvEEEEvNT_6ParamsE,"a",@progbits
	.sectionflags	@""
	.align	4
.nv.constant0._ZN7cutlass13device_kernelINS_4gemm6kernel13GemmUniversalIN4cute5tupleIJiiiiEEENS1_10collective13CollectiveMmaINS1_35MainloopSm100TmaUmmaWarpSpecializedILi17ELi2ELi4ENS5_IJNS4_1CILi2EEENSA_ILi4EEENSA_ILi1EEEEEEEENS5_IJNSA_ILi64EEENSA_ILi128EEENSA_ILi32EEEEEENS_10bfloat16_tENS5_IJlSD_lEEESK_SL_NS4_8TiledMMAINS4_8MMA_AtomIJNS4_20SM100_MMA_F16BF16_SSISK_SK_fLi64ELi128ELNS4_4UMMA5MajorE0ELSQ_0ELNSP_7ScaleInE0ELSR_0EEEEEENS4_6LayoutINS5_IJSD_SD_SD_EEENS5_IJNSA_ILi0EEESW_SW_EEEEENS5_IJNS4_10UnderscoreESZ_SZ_EEEEENS4_23SM90_TMA_LOAD_MULTICASTENS4_14ComposedLayoutINS4_7SwizzleILi2ELi4ELi3EEENS4_18smem_ptr_flag_bitsILi16EEENSU_INS5_IJNSA_ILi8EEESI_EEENS5_IJSI_SD_EEEEEEEvNS4_8identityES12_S1C_vS1D_EENS_8epilogue10collective18CollectiveEpilogueINS1F_23Sm100TmaWarpSpecializedILi4ELi2ELi16ELb1ELb0EEEJSJ_NS5_IJNSU_ISG_SD_EENSU_ISI_SD_EEEEESK_SL_SK_SL_NS1F_6fusion15FusionCallbacksIS1J_NS1N_17LinearCombinationISK_fSK_fLNS_15FloatRoundStyleE2EEESJ_S1M_JEEENS4_5SM1004TMEM4LOAD26SM100_TMEM_LOAD_16dp256b4xENS4_13SM90_TMA_LOADES1C_NS4_17SM75_U32x4_LDSM_NENS4_14SM90_TMA_STOREES1C_NS4_17SM90_U32x4_STSM_NENS4_39AutoVectorizingCopyWithAssumedAlignmentILi128EEEEEEvvEEEEvNT_6ParamsE:
	.zero		2944


//--------------------- SYMBOLS --------------------------

	.type		.nv.reservedSmem.offset0,@object
	.size		.nv.reservedSmem.offset0,0x4
	.type		.nv.reservedSmem.cap,@object
	.size		.nv.reservedSmem.cap,0x4
	.type		__assertfail,@function
